//
// Generated by NVIDIA NVVM Compiler
//
// Compiler Build ID: CL-36424714
// Cuda compilation tools, release 13.0, V13.0.88
// Based on NVVM 20.0.0
//

.version 9.0
.target sm_100
.address_size 64

	// .globl	_Z9submatrixPdiPi
.extern .func  (.param .b64 func_retval0) malloc
(
	.param .b64 malloc_param_0
)
;
.global .align 8 .b8 dataptr[648];
.global .align 1 .b8 _ZN34_INTERNAL_0dd6e025_4_k_cu_6c7dbcce4cuda3std3__45__cpo5beginE[1];
.global .align 1 .b8 _ZN34_INTERNAL_0dd6e025_4_k_cu_6c7dbcce4cuda3std3__45__cpo3endE[1];
.global .align 1 .b8 _ZN34_INTERNAL_0dd6e025_4_k_cu_6c7dbcce4cuda3std3__45__cpo6cbeginE[1];
.global .align 1 .b8 _ZN34_INTERNAL_0dd6e025_4_k_cu_6c7dbcce4cuda3std3__45__cpo4cendE[1];
.global .align 1 .b8 _ZN34_INTERNAL_0dd6e025_4_k_cu_6c7dbcce4cuda3std3__45__cpo6rbeginE[1];
.global .align 1 .b8 _ZN34_INTERNAL_0dd6e025_4_k_cu_6c7dbcce4cuda3std3__45__cpo4rendE[1];
.global .align 1 .b8 _ZN34_INTERNAL_0dd6e025_4_k_cu_6c7dbcce4cuda3std3__45__cpo7crbeginE[1];
.global .align 1 .b8 _ZN34_INTERNAL_0dd6e025_4_k_cu_6c7dbcce4cuda3std3__45__cpo5crendE[1];
.global .align 1 .b8 _ZN34_INTERNAL_0dd6e025_4_k_cu_6c7dbcce4cuda3std3__436_GLOBAL__N__0dd6e025_4_k_cu_6c7dbcce6ignoreE[1];
.global .align 1 .b8 _ZN34_INTERNAL_0dd6e025_4_k_cu_6c7dbcce4cuda3std3__419piecewise_constructE[1];
.global .align 1 .b8 _ZN34_INTERNAL_0dd6e025_4_k_cu_6c7dbcce4cuda3std3__48in_placeE[1];
.global .align 1 .b8 _ZN34_INTERNAL_0dd6e025_4_k_cu_6c7dbcce4cuda3std3__420unreachable_sentinelE[1];
.global .align 1 .b8 _ZN34_INTERNAL_0dd6e025_4_k_cu_6c7dbcce4cuda3std3__47nulloptE[1];
.global .align 1 .b8 _ZN34_INTERNAL_0dd6e025_4_k_cu_6c7dbcce4cuda3std3__48unexpectE[1];
.global .align 1 .b8 _ZN34_INTERNAL_0dd6e025_4_k_cu_6c7dbcce4cuda3std6ranges3__45__cpo4swapE[1];
.global .align 1 .b8 _ZN34_INTERNAL_0dd6e025_4_k_cu_6c7dbcce4cuda3std6ranges3__45__cpo9iter_moveE[1];
.global .align 1 .b8 _ZN34_INTERNAL_0dd6e025_4_k_cu_6c7dbcce4cuda3std6ranges3__45__cpo5beginE[1];
.global .align 1 .b8 _ZN34_INTERNAL_0dd6e025_4_k_cu_6c7dbcce4cuda3std6ranges3__45__cpo3endE[1];
.global .align 1 .b8 _ZN34_INTERNAL_0dd6e025_4_k_cu_6c7dbcce4cuda3std6ranges3__45__cpo6cbeginE[1];
.global .align 1 .b8 _ZN34_INTERNAL_0dd6e025_4_k_cu_6c7dbcce4cuda3std6ranges3__45__cpo4cendE[1];
.global .align 1 .b8 _ZN34_INTERNAL_0dd6e025_4_k_cu_6c7dbcce4cuda3std6ranges3__45__cpo7advanceE[1];
.global .align 1 .b8 _ZN34_INTERNAL_0dd6e025_4_k_cu_6c7dbcce4cuda3std6ranges3__45__cpo9iter_swapE[1];
.global .align 1 .b8 _ZN34_INTERNAL_0dd6e025_4_k_cu_6c7dbcce4cuda3std6ranges3__45__cpo4nextE[1];
.global .align 1 .b8 _ZN34_INTERNAL_0dd6e025_4_k_cu_6c7dbcce4cuda3std6ranges3__45__cpo4prevE[1];
.global .align 1 .b8 _ZN34_INTERNAL_0dd6e025_4_k_cu_6c7dbcce4cuda3std6ranges3__45__cpo4dataE[1];
.global .align 1 .b8 _ZN34_INTERNAL_0dd6e025_4_k_cu_6c7dbcce4cuda3std6ranges3__45__cpo5cdataE[1];
.global .align 1 .b8 _ZN34_INTERNAL_0dd6e025_4_k_cu_6c7dbcce4cuda3std6ranges3__45__cpo4sizeE[1];
.global .align 1 .b8 _ZN34_INTERNAL_0dd6e025_4_k_cu_6c7dbcce4cuda3std6ranges3__45__cpo5ssizeE[1];
.global .align 1 .b8 _ZN34_INTERNAL_0dd6e025_4_k_cu_6c7dbcce4cuda3std6ranges3__45__cpo8distanceE[1];
.global .align 1 .b8 _ZN34_INTERNAL_0dd6e025_4_k_cu_6c7dbcce6thrust24THRUST_300001_SM_1000_NS8cuda_cub3parE[1];
.global .align 1 .b8 _ZN34_INTERNAL_0dd6e025_4_k_cu_6c7dbcce6thrust24THRUST_300001_SM_1000_NS8cuda_cub10par_nosyncE[1];
.global .align 1 .b8 _ZN34_INTERNAL_0dd6e025_4_k_cu_6c7dbcce6thrust24THRUST_300001_SM_1000_NS6system6detail10sequential3seqE[1];
.global .align 1 .b8 _ZN34_INTERNAL_0dd6e025_4_k_cu_6c7dbcce6thrust24THRUST_300001_SM_1000_NS12placeholders2_1E[1];
.global .align 1 .b8 _ZN34_INTERNAL_0dd6e025_4_k_cu_6c7dbcce6thrust24THRUST_300001_SM_1000_NS12placeholders2_2E[1];
.global .align 1 .b8 _ZN34_INTERNAL_0dd6e025_4_k_cu_6c7dbcce6thrust24THRUST_300001_SM_1000_NS12placeholders2_3E[1];
.global .align 1 .b8 _ZN34_INTERNAL_0dd6e025_4_k_cu_6c7dbcce6thrust24THRUST_300001_SM_1000_NS12placeholders2_4E[1];
.global .align 1 .b8 _ZN34_INTERNAL_0dd6e025_4_k_cu_6c7dbcce6thrust24THRUST_300001_SM_1000_NS12placeholders2_5E[1];
.global .align 1 .b8 _ZN34_INTERNAL_0dd6e025_4_k_cu_6c7dbcce6thrust24THRUST_300001_SM_1000_NS12placeholders2_6E[1];
.global .align 1 .b8 _ZN34_INTERNAL_0dd6e025_4_k_cu_6c7dbcce6thrust24THRUST_300001_SM_1000_NS12placeholders2_7E[1];
.global .align 1 .b8 _ZN34_INTERNAL_0dd6e025_4_k_cu_6c7dbcce6thrust24THRUST_300001_SM_1000_NS12placeholders2_8E[1];
.global .align 1 .b8 _ZN34_INTERNAL_0dd6e025_4_k_cu_6c7dbcce6thrust24THRUST_300001_SM_1000_NS12placeholders2_9E[1];
.global .align 1 .b8 _ZN34_INTERNAL_0dd6e025_4_k_cu_6c7dbcce6thrust24THRUST_300001_SM_1000_NS12placeholders3_10E[1];
.global .align 1 .b8 _ZN34_INTERNAL_0dd6e025_4_k_cu_6c7dbcce6thrust24THRUST_300001_SM_1000_NS3seqE[1];

.visible .entry _Z9submatrixPdiPi(
	.param .u64 .ptr .align 1 _Z9submatrixPdiPi_param_0,
	.param .u32 _Z9submatrixPdiPi_param_1,
	.param .u64 .ptr .align 1 _Z9submatrixPdiPi_param_2
)
{
	.local .align 4 .b8 	__local_depot0[324];
	.reg .b64 	%SP;
	.reg .b64 	%SPL;
	.reg .pred 	%p<95>;
	.reg .b32 	%r<238>;
	.reg .b64 	%rd<70>;
	.reg .b64 	%fd<9>;

	mov.u64 	%SPL, __local_depot0;
	ld.param.u64 	%rd10, [_Z9submatrixPdiPi_param_0];
	ld.param.u32 	%r32, [_Z9submatrixPdiPi_param_1];
	ld.param.u64 	%rd9, [_Z9submatrixPdiPi_param_2];
	cvta.to.global.u64 	%rd1, %rd10;
	add.u64 	%rd2, %SPL, 0;
	mov.b32 	%r33, 0;
	st.local.u32 	[%rd2], %r33;
	st.local.u32 	[%rd2+4], %r33;
	add.s64 	%rd3, %rd2, 8;
	st.local.u32 	[%rd2+8], %r33;
	st.local.u32 	[%rd2+12], %r33;
	st.local.u32 	[%rd2+16], %r33;
	st.local.u32 	[%rd2+20], %r33;
	st.local.u32 	[%rd2+24], %r33;
	st.local.u32 	[%rd2+28], %r33;
	st.local.u32 	[%rd2+32], %r33;
	st.local.u32 	[%rd2+36], %r33;
	st.local.u32 	[%rd2+40], %r33;
	st.local.u32 	[%rd2+44], %r33;
	st.local.u32 	[%rd2+48], %r33;
	st.local.u32 	[%rd2+52], %r33;
	st.local.u32 	[%rd2+56], %r33;
	st.local.u32 	[%rd2+60], %r33;
	st.local.u32 	[%rd2+64], %r33;
	st.local.u32 	[%rd2+68], %r33;
	st.local.u32 	[%rd2+72], %r33;
	st.local.u32 	[%rd2+76], %r33;
	st.local.u32 	[%rd2+80], %r33;
	st.local.u32 	[%rd2+84], %r33;
	st.local.u32 	[%rd2+88], %r33;
	st.local.u32 	[%rd2+92], %r33;
	st.local.u32 	[%rd2+96], %r33;
	st.local.u32 	[%rd2+100], %r33;
	st.local.u32 	[%rd2+104], %r33;
	st.local.u32 	[%rd2+108], %r33;
	st.local.u32 	[%rd2+112], %r33;
	st.local.u32 	[%rd2+116], %r33;
	st.local.u32 	[%rd2+120], %r33;
	st.local.u32 	[%rd2+124], %r33;
	st.local.u32 	[%rd2+128], %r33;
	st.local.u32 	[%rd2+132], %r33;
	st.local.u32 	[%rd2+136], %r33;
	st.local.u32 	[%rd2+140], %r33;
	st.local.u32 	[%rd2+144], %r33;
	st.local.u32 	[%rd2+148], %r33;
	st.local.u32 	[%rd2+152], %r33;
	st.local.u32 	[%rd2+156], %r33;
	st.local.u32 	[%rd2+160], %r33;
	st.local.u32 	[%rd2+164], %r33;
	st.local.u32 	[%rd2+168], %r33;
	st.local.u32 	[%rd2+172], %r33;
	st.local.u32 	[%rd2+176], %r33;
	st.local.u32 	[%rd2+180], %r33;
	st.local.u32 	[%rd2+184], %r33;
	st.local.u32 	[%rd2+188], %r33;
	st.local.u32 	[%rd2+192], %r33;
	st.local.u32 	[%rd2+196], %r33;
	st.local.u32 	[%rd2+200], %r33;
	st.local.u32 	[%rd2+204], %r33;
	st.local.u32 	[%rd2+208], %r33;
	st.local.u32 	[%rd2+212], %r33;
	st.local.u32 	[%rd2+216], %r33;
	st.local.u32 	[%rd2+220], %r33;
	st.local.u32 	[%rd2+224], %r33;
	st.local.u32 	[%rd2+228], %r33;
	st.local.u32 	[%rd2+232], %r33;
	st.local.u32 	[%rd2+236], %r33;
	st.local.u32 	[%rd2+240], %r33;
	st.local.u32 	[%rd2+244], %r33;
	st.local.u32 	[%rd2+248], %r33;
	st.local.u32 	[%rd2+252], %r33;
	st.local.u32 	[%rd2+256], %r33;
	st.local.u32 	[%rd2+260], %r33;
	st.local.u32 	[%rd2+264], %r33;
	st.local.u32 	[%rd2+268], %r33;
	st.local.u32 	[%rd2+272], %r33;
	st.local.u32 	[%rd2+276], %r33;
	st.local.u32 	[%rd2+280], %r33;
	st.local.u32 	[%rd2+284], %r33;
	st.local.u32 	[%rd2+288], %r33;
	st.local.u32 	[%rd2+292], %r33;
	st.local.u32 	[%rd2+296], %r33;
	st.local.u32 	[%rd2+300], %r33;
	st.local.u32 	[%rd2+304], %r33;
	st.local.u32 	[%rd2+308], %r33;
	st.local.u32 	[%rd2+312], %r33;
	st.local.u32 	[%rd2+316], %r33;
	st.local.u32 	[%rd2+320], %r33;
	mov.u32 	%r34, %ctaid.x;
	mov.u32 	%r35, %ntid.x;
	mov.u32 	%r36, %tid.x;
	mad.lo.s32 	%r1, %r34, %r35, %r36;
	setp.ge.u32 	%p3, %r1, %r32;
	@%p3 bra 	$L__BB0_100;
	mul.lo.s32 	%r2, %r32, %r32;
	setp.gt.u32 	%p5, %r1, %r2;
	mov.pred 	%p94, -1;
	@%p5 bra 	$L__BB0_7;
	mov.b32 	%r228, 0;
	mov.u32 	%r226, %r228;
	mov.u32 	%r227, %r1;
$L__BB0_3:
	mul.wide.u32 	%rd12, %r227, 8;
	add.s64 	%rd13, %rd1, %rd12;
	ld.global.f64 	%fd1, [%rd13];
	setp.eq.f64 	%p6, %fd1, 0d0000000000000000;
	@%p6 bra 	$L__BB0_5;
	add.s32 	%r38, %r226, 1;
	mul.wide.u32 	%rd14, %r228, 4;
	add.s64 	%rd15, %rd2, %rd14;
	st.local.u32 	[%rd15], %r38;
	add.s32 	%r228, %r228, 1;
$L__BB0_5:
	add.s32 	%r226, %r226, 1;
	add.s32 	%r227, %r227, %r32;
	setp.le.u32 	%p7, %r227, %r2;
	@%p7 bra 	$L__BB0_3;
	ld.local.u32 	%r39, [%rd2];
	setp.eq.s32 	%p94, %r39, 0;
$L__BB0_7:
	mov.b32 	%r229, 0;
	@%p94 bra 	$L__BB0_88;
	ld.local.u32 	%r42, [%rd2+4];
	setp.eq.s32 	%p8, %r42, 0;
	mov.b32 	%r229, 1;
	@%p8 bra 	$L__BB0_88;
	ld.local.u32 	%r44, [%rd3];
	setp.eq.s32 	%p9, %r44, 0;
	mov.b32 	%r229, 2;
	@%p9 bra 	$L__BB0_88;
	ld.local.u32 	%r46, [%rd2+12];
	setp.eq.s32 	%p10, %r46, 0;
	mov.b32 	%r229, 3;
	@%p10 bra 	$L__BB0_88;
	ld.local.u32 	%r48, [%rd2+16];
	setp.eq.s32 	%p11, %r48, 0;
	mov.b32 	%r229, 4;
	@%p11 bra 	$L__BB0_88;
	ld.local.u32 	%r50, [%rd2+20];
	setp.eq.s32 	%p12, %r50, 0;
	mov.b32 	%r229, 5;
	@%p12 bra 	$L__BB0_88;
	ld.local.u32 	%r52, [%rd2+24];
	setp.eq.s32 	%p13, %r52, 0;
	mov.b32 	%r229, 6;
	@%p13 bra 	$L__BB0_88;
	ld.local.u32 	%r54, [%rd2+28];
	setp.eq.s32 	%p14, %r54, 0;
	mov.b32 	%r229, 7;
	@%p14 bra 	$L__BB0_88;
	ld.local.u32 	%r56, [%rd2+32];
	setp.eq.s32 	%p15, %r56, 0;
	mov.b32 	%r229, 8;
	@%p15 bra 	$L__BB0_88;
	ld.local.u32 	%r58, [%rd2+36];
	setp.eq.s32 	%p16, %r58, 0;
	mov.b32 	%r229, 9;
	@%p16 bra 	$L__BB0_88;
	ld.local.u32 	%r60, [%rd2+40];
	setp.eq.s32 	%p17, %r60, 0;
	mov.b32 	%r229, 10;
	@%p17 bra 	$L__BB0_88;
	ld.local.u32 	%r62, [%rd2+44];
	setp.eq.s32 	%p18, %r62, 0;
	mov.b32 	%r229, 11;
	@%p18 bra 	$L__BB0_88;
	ld.local.u32 	%r64, [%rd2+48];
	setp.eq.s32 	%p19, %r64, 0;
	mov.b32 	%r229, 12;
	@%p19 bra 	$L__BB0_88;
	ld.local.u32 	%r66, [%rd2+52];
	setp.eq.s32 	%p20, %r66, 0;
	mov.b32 	%r229, 13;
	@%p20 bra 	$L__BB0_88;
	ld.local.u32 	%r68, [%rd2+56];
	setp.eq.s32 	%p21, %r68, 0;
	mov.b32 	%r229, 14;
	@%p21 bra 	$L__BB0_88;
	ld.local.u32 	%r70, [%rd2+60];
	setp.eq.s32 	%p22, %r70, 0;
	mov.b32 	%r229, 15;
	@%p22 bra 	$L__BB0_88;
	ld.local.u32 	%r72, [%rd2+64];
	setp.eq.s32 	%p23, %r72, 0;
	mov.b32 	%r229, 16;
	@%p23 bra 	$L__BB0_88;
	ld.local.u32 	%r74, [%rd2+68];
	setp.eq.s32 	%p24, %r74, 0;
	mov.b32 	%r229, 17;
	@%p24 bra 	$L__BB0_88;
	ld.local.u32 	%r76, [%rd2+72];
	setp.eq.s32 	%p25, %r76, 0;
	mov.b32 	%r229, 18;
	@%p25 bra 	$L__BB0_88;
	ld.local.u32 	%r78, [%rd2+76];
	setp.eq.s32 	%p26, %r78, 0;
	mov.b32 	%r229, 19;
	@%p26 bra 	$L__BB0_88;
	ld.local.u32 	%r80, [%rd2+80];
	setp.eq.s32 	%p27, %r80, 0;
	mov.b32 	%r229, 20;
	@%p27 bra 	$L__BB0_88;
	ld.local.u32 	%r82, [%rd2+84];
	setp.eq.s32 	%p28, %r82, 0;
	mov.b32 	%r229, 21;
	@%p28 bra 	$L__BB0_88;
	ld.local.u32 	%r84, [%rd2+88];
	setp.eq.s32 	%p29, %r84, 0;
	mov.b32 	%r229, 22;
	@%p29 bra 	$L__BB0_88;
	ld.local.u32 	%r86, [%rd2+92];
	setp.eq.s32 	%p30, %r86, 0;
	mov.b32 	%r229, 23;
	@%p30 bra 	$L__BB0_88;
	ld.local.u32 	%r88, [%rd2+96];
	setp.eq.s32 	%p31, %r88, 0;
	mov.b32 	%r229, 24;
	@%p31 bra 	$L__BB0_88;
	ld.local.u32 	%r90, [%rd2+100];
	setp.eq.s32 	%p32, %r90, 0;
	mov.b32 	%r229, 25;
	@%p32 bra 	$L__BB0_88;
	ld.local.u32 	%r92, [%rd2+104];
	setp.eq.s32 	%p33, %r92, 0;
	mov.b32 	%r229, 26;
	@%p33 bra 	$L__BB0_88;
	ld.local.u32 	%r94, [%rd2+108];
	setp.eq.s32 	%p34, %r94, 0;
	mov.b32 	%r229, 27;
	@%p34 bra 	$L__BB0_88;
	ld.local.u32 	%r96, [%rd2+112];
	setp.eq.s32 	%p35, %r96, 0;
	mov.b32 	%r229, 28;
	@%p35 bra 	$L__BB0_88;
	ld.local.u32 	%r98, [%rd2+116];
	setp.eq.s32 	%p36, %r98, 0;
	mov.b32 	%r229, 29;
	@%p36 bra 	$L__BB0_88;
	ld.local.u32 	%r100, [%rd2+120];
	setp.eq.s32 	%p37, %r100, 0;
	mov.b32 	%r229, 30;
	@%p37 bra 	$L__BB0_88;
	ld.local.u32 	%r102, [%rd2+124];
	setp.eq.s32 	%p38, %r102, 0;
	mov.b32 	%r229, 31;
	@%p38 bra 	$L__BB0_88;
	ld.local.u32 	%r104, [%rd2+128];
	setp.eq.s32 	%p39, %r104, 0;
	mov.b32 	%r229, 32;
	@%p39 bra 	$L__BB0_88;
	ld.local.u32 	%r106, [%rd2+132];
	setp.eq.s32 	%p40, %r106, 0;
	mov.b32 	%r229, 33;
	@%p40 bra 	$L__BB0_88;
	ld.local.u32 	%r108, [%rd2+136];
	setp.eq.s32 	%p41, %r108, 0;
	mov.b32 	%r229, 34;
	@%p41 bra 	$L__BB0_88;
	ld.local.u32 	%r110, [%rd2+140];
	setp.eq.s32 	%p42, %r110, 0;
	mov.b32 	%r229, 35;
	@%p42 bra 	$L__BB0_88;
	ld.local.u32 	%r112, [%rd2+144];
	setp.eq.s32 	%p43, %r112, 0;
	mov.b32 	%r229, 36;
	@%p43 bra 	$L__BB0_88;
	ld.local.u32 	%r114, [%rd2+148];
	setp.eq.s32 	%p44, %r114, 0;
	mov.b32 	%r229, 37;
	@%p44 bra 	$L__BB0_88;
	ld.local.u32 	%r116, [%rd2+152];
	setp.eq.s32 	%p45, %r116, 0;
	mov.b32 	%r229, 38;
	@%p45 bra 	$L__BB0_88;
	ld.local.u32 	%r118, [%rd2+156];
	setp.eq.s32 	%p46, %r118, 0;
	mov.b32 	%r229, 39;
	@%p46 bra 	$L__BB0_88;
	ld.local.u32 	%r120, [%rd2+160];
	setp.eq.s32 	%p47, %r120, 0;
	mov.b32 	%r229, 40;
	@%p47 bra 	$L__BB0_88;
	ld.local.u32 	%r122, [%rd2+164];
	setp.eq.s32 	%p48, %r122, 0;
	mov.b32 	%r229, 41;
	@%p48 bra 	$L__BB0_88;
	ld.local.u32 	%r124, [%rd2+168];
	setp.eq.s32 	%p49, %r124, 0;
	mov.b32 	%r229, 42;
	@%p49 bra 	$L__BB0_88;
	ld.local.u32 	%r126, [%rd2+172];
	setp.eq.s32 	%p50, %r126, 0;
	mov.b32 	%r229, 43;
	@%p50 bra 	$L__BB0_88;
	ld.local.u32 	%r128, [%rd2+176];
	setp.eq.s32 	%p51, %r128, 0;
	mov.b32 	%r229, 44;
	@%p51 bra 	$L__BB0_88;
	ld.local.u32 	%r130, [%rd2+180];
	setp.eq.s32 	%p52, %r130, 0;
	mov.b32 	%r229, 45;
	@%p52 bra 	$L__BB0_88;
	ld.local.u32 	%r132, [%rd2+184];
	setp.eq.s32 	%p53, %r132, 0;
	mov.b32 	%r229, 46;
	@%p53 bra 	$L__BB0_88;
	ld.local.u32 	%r134, [%rd2+188];
	setp.eq.s32 	%p54, %r134, 0;
	mov.b32 	%r229, 47;
	@%p54 bra 	$L__BB0_88;
	ld.local.u32 	%r136, [%rd2+192];
	setp.eq.s32 	%p55, %r136, 0;
	mov.b32 	%r229, 48;
	@%p55 bra 	$L__BB0_88;
	ld.local.u32 	%r138, [%rd2+196];
	setp.eq.s32 	%p56, %r138, 0;
	mov.b32 	%r229, 49;
	@%p56 bra 	$L__BB0_88;
	ld.local.u32 	%r140, [%rd2+200];
	setp.eq.s32 	%p57, %r140, 0;
	mov.b32 	%r229, 50;
	@%p57 bra 	$L__BB0_88;
	ld.local.u32 	%r142, [%rd2+204];
	setp.eq.s32 	%p58, %r142, 0;
	mov.b32 	%r229, 51;
	@%p58 bra 	$L__BB0_88;
	ld.local.u32 	%r144, [%rd2+208];
	setp.eq.s32 	%p59, %r144, 0;
	mov.b32 	%r229, 52;
	@%p59 bra 	$L__BB0_88;
	ld.local.u32 	%r146, [%rd2+212];
	setp.eq.s32 	%p60, %r146, 0;
	mov.b32 	%r229, 53;
	@%p60 bra 	$L__BB0_88;
	ld.local.u32 	%r148, [%rd2+216];
	setp.eq.s32 	%p61, %r148, 0;
	mov.b32 	%r229, 54;
	@%p61 bra 	$L__BB0_88;
	ld.local.u32 	%r150, [%rd2+220];
	setp.eq.s32 	%p62, %r150, 0;
	mov.b32 	%r229, 55;
	@%p62 bra 	$L__BB0_88;
	ld.local.u32 	%r152, [%rd2+224];
	setp.eq.s32 	%p63, %r152, 0;
	mov.b32 	%r229, 56;
	@%p63 bra 	$L__BB0_88;
	ld.local.u32 	%r154, [%rd2+228];
	setp.eq.s32 	%p64, %r154, 0;
	mov.b32 	%r229, 57;
	@%p64 bra 	$L__BB0_88;
	ld.local.u32 	%r156, [%rd2+232];
	setp.eq.s32 	%p65, %r156, 0;
	mov.b32 	%r229, 58;
	@%p65 bra 	$L__BB0_88;
	ld.local.u32 	%r158, [%rd2+236];
	setp.eq.s32 	%p66, %r158, 0;
	mov.b32 	%r229, 59;
	@%p66 bra 	$L__BB0_88;
	ld.local.u32 	%r160, [%rd2+240];
	setp.eq.s32 	%p67, %r160, 0;
	mov.b32 	%r229, 60;
	@%p67 bra 	$L__BB0_88;
	ld.local.u32 	%r162, [%rd2+244];
	setp.eq.s32 	%p68, %r162, 0;
	mov.b32 	%r229, 61;
	@%p68 bra 	$L__BB0_88;
	ld.local.u32 	%r164, [%rd2+248];
	setp.eq.s32 	%p69, %r164, 0;
	mov.b32 	%r229, 62;
	@%p69 bra 	$L__BB0_88;
	ld.local.u32 	%r166, [%rd2+252];
	setp.eq.s32 	%p70, %r166, 0;
	mov.b32 	%r229, 63;
	@%p70 bra 	$L__BB0_88;
	ld.local.u32 	%r168, [%rd2+256];
	setp.eq.s32 	%p71, %r168, 0;
	mov.b32 	%r229, 64;
	@%p71 bra 	$L__BB0_88;
	ld.local.u32 	%r170, [%rd2+260];
	setp.eq.s32 	%p72, %r170, 0;
	mov.b32 	%r229, 65;
	@%p72 bra 	$L__BB0_88;
	ld.local.u32 	%r172, [%rd2+264];
	setp.eq.s32 	%p73, %r172, 0;
	mov.b32 	%r229, 66;
	@%p73 bra 	$L__BB0_88;
	ld.local.u32 	%r174, [%rd2+268];
	setp.eq.s32 	%p74, %r174, 0;
	mov.b32 	%r229, 67;
	@%p74 bra 	$L__BB0_88;
	ld.local.u32 	%r176, [%rd2+272];
	setp.eq.s32 	%p75, %r176, 0;
	mov.b32 	%r229, 68;
	@%p75 bra 	$L__BB0_88;
	ld.local.u32 	%r178, [%rd2+276];
	setp.eq.s32 	%p76, %r178, 0;
	mov.b32 	%r229, 69;
	@%p76 bra 	$L__BB0_88;
	ld.local.u32 	%r180, [%rd2+280];
	setp.eq.s32 	%p77, %r180, 0;
	mov.b32 	%r229, 70;
	@%p77 bra 	$L__BB0_88;
	ld.local.u32 	%r182, [%rd2+284];
	setp.eq.s32 	%p78, %r182, 0;
	mov.b32 	%r229, 71;
	@%p78 bra 	$L__BB0_88;
	ld.local.u32 	%r184, [%rd2+288];
	setp.eq.s32 	%p79, %r184, 0;
	mov.b32 	%r229, 72;
	@%p79 bra 	$L__BB0_88;
	ld.local.u32 	%r186, [%rd2+292];
	setp.eq.s32 	%p80, %r186, 0;
	mov.b32 	%r229, 73;
	@%p80 bra 	$L__BB0_88;
	ld.local.u32 	%r188, [%rd2+296];
	setp.eq.s32 	%p81, %r188, 0;
	mov.b32 	%r229, 74;
	@%p81 bra 	$L__BB0_88;
	ld.local.u32 	%r190, [%rd2+300];
	setp.eq.s32 	%p82, %r190, 0;
	mov.b32 	%r229, 75;
	@%p82 bra 	$L__BB0_88;
	ld.local.u32 	%r192, [%rd2+304];
	setp.eq.s32 	%p83, %r192, 0;
	mov.b32 	%r229, 76;
	@%p83 bra 	$L__BB0_88;
	ld.local.u32 	%r194, [%rd2+308];
	setp.eq.s32 	%p84, %r194, 0;
	mov.b32 	%r229, 77;
	@%p84 bra 	$L__BB0_88;
	ld.local.u32 	%r196, [%rd2+312];
	setp.eq.s32 	%p85, %r196, 0;
	mov.b32 	%r229, 78;
	@%p85 bra 	$L__BB0_88;
	ld.local.u32 	%r198, [%rd2+316];
	setp.eq.s32 	%p86, %r198, 0;
	mov.b32 	%r229, 79;
	@%p86 bra 	$L__BB0_88;
	ld.local.u32 	%r199, [%rd2+320];
	setp.eq.s32 	%p87, %r199, 0;
	selp.b32 	%r229, 80, 81, %p87;
$L__BB0_88:
	cvta.to.global.u64 	%rd16, %rd9;
	mul.wide.u32 	%rd17, %r1, 4;
	add.s64 	%rd18, %rd16, %rd17;
	st.global.u32 	[%rd18], %r229;
	mul.lo.s32 	%r200, %r229, %r229;
	shl.b32 	%r201, %r200, 3;
	cvt.u64.u32 	%rd19, %r201;
	{ // callseq 0, 0
	.param .b64 param0;
	st.param.b64 	[param0], %rd19;
	.param .b64 retval0;
	call.uni (retval0), 
	malloc, 
	(
	param0
	);
	ld.param.b64 	%rd20, [retval0];
	} // callseq 0
	@%p94 bra 	$L__BB0_99;
	add.s32 	%r12, %r229, -1;
	and.b32  	%r13, %r229, 3;
	and.b32  	%r14, %r229, 124;
	neg.s32 	%r15, %r14;
	mov.b32 	%r237, 0;
	mov.u32 	%r231, %r237;
$L__BB0_90:
	setp.lt.u32 	%p88, %r12, 3;
	mul.wide.u32 	%rd21, %r231, 4;
	add.s64 	%rd22, %rd2, %rd21;
	ld.local.u32 	%r205, [%rd22];
	add.s32 	%r206, %r205, -1;
	mul.lo.s32 	%r207, %r206, %r32;
	cvt.u64.u32 	%rd5, %r207;
	mov.b32 	%r236, 0;
	@%p88 bra 	$L__BB0_94;
	add.s32 	%r233, %r237, 1;
	mov.u64 	%rd69, %rd3;
	mov.u32 	%r232, %r15;
$L__BB0_92:
	add.s32 	%r208, %r233, -1;
	ld.local.u32 	%r209, [%rd69+-8];
	add.s32 	%r210, %r209, -1;
	cvt.u64.u32 	%rd23, %r210;
	add.s64 	%rd24, %rd5, %rd23;
	shl.b64 	%rd25, %rd24, 3;
	add.s64 	%rd26, %rd1, %rd25;
	ld.global.f64 	%fd2, [%rd26];
	mul.wide.u32 	%rd27, %r208, 8;
	add.s64 	%rd28, %rd20, %rd27;
	st.f64 	[%rd28], %fd2;
	add.s32 	%r211, %r233, 2;
	ld.local.u32 	%r212, [%rd69+-4];
	add.s32 	%r213, %r212, -1;
	cvt.u64.u32 	%rd29, %r213;
	add.s64 	%rd30, %rd5, %rd29;
	shl.b64 	%rd31, %rd30, 3;
	add.s64 	%rd32, %rd1, %rd31;
	ld.global.f64 	%fd3, [%rd32];
	mul.wide.u32 	%rd33, %r233, 8;
	add.s64 	%rd34, %rd20, %rd33;
	st.f64 	[%rd34], %fd3;
	add.s32 	%r214, %r233, 1;
	ld.local.u32 	%r215, [%rd69];
	add.s32 	%r216, %r215, -1;
	cvt.u64.u32 	%rd35, %r216;
	add.s64 	%rd36, %rd5, %rd35;
	shl.b64 	%rd37, %rd36, 3;
	add.s64 	%rd38, %rd1, %rd37;
	ld.global.f64 	%fd4, [%rd38];
	mul.wide.u32 	%rd39, %r214, 8;
	add.s64 	%rd40, %rd20, %rd39;
	st.f64 	[%rd40], %fd4;
	ld.local.u32 	%r217, [%rd69+4];
	add.s32 	%r218, %r217, -1;
	cvt.u64.u32 	%rd41, %r218;
	add.s64 	%rd42, %rd5, %rd41;
	shl.b64 	%rd43, %rd42, 3;
	add.s64 	%rd44, %rd1, %rd43;
	ld.global.f64 	%fd5, [%rd44];
	mul.wide.u32 	%rd45, %r211, 8;
	add.s64 	%rd46, %rd20, %rd45;
	st.f64 	[%rd46], %fd5;
	add.s32 	%r233, %r233, 4;
	add.s32 	%r232, %r232, 4;
	add.s64 	%rd69, %rd69, 16;
	setp.ne.s32 	%p89, %r232, 0;
	@%p89 bra 	$L__BB0_92;
	add.s32 	%r237, %r233, -1;
	mov.u32 	%r236, %r14;
$L__BB0_94:
	mov.u32 	%r25, %r237;
	setp.eq.s32 	%p90, %r13, 0;
	@%p90 bra 	$L__BB0_98;
	setp.eq.s32 	%p91, %r13, 1;
	mul.wide.u32 	%rd47, %r236, 4;
	add.s64 	%rd8, %rd2, %rd47;
	ld.local.u32 	%r219, [%rd8];
	add.s32 	%r220, %r219, -1;
	cvt.u64.u32 	%rd48, %r220;
	add.s64 	%rd49, %rd5, %rd48;
	shl.b64 	%rd50, %rd49, 3;
	add.s64 	%rd51, %rd1, %rd50;
	ld.global.f64 	%fd6, [%rd51];
	mul.wide.u32 	%rd52, %r25, 8;
	add.s64 	%rd53, %rd20, %rd52;
	st.f64 	[%rd53], %fd6;
	add.s32 	%r237, %r25, 1;
	@%p91 bra 	$L__BB0_98;
	setp.eq.s32 	%p92, %r13, 2;
	ld.local.u32 	%r221, [%rd8+4];
	add.s32 	%r222, %r221, -1;
	cvt.u64.u32 	%rd54, %r222;
	add.s64 	%rd55, %rd5, %rd54;
	shl.b64 	%rd56, %rd55, 3;
	add.s64 	%rd57, %rd1, %rd56;
	ld.global.f64 	%fd7, [%rd57];
	mul.wide.u32 	%rd58, %r237, 8;
	add.s64 	%rd59, %rd20, %rd58;
	st.f64 	[%rd59], %fd7;
	add.s32 	%r237, %r25, 2;
	@%p92 bra 	$L__BB0_98;
	ld.local.u32 	%r223, [%rd8+8];
	add.s32 	%r224, %r223, -1;
	cvt.u64.u32 	%rd60, %r224;
	add.s64 	%rd61, %rd5, %rd60;
	shl.b64 	%rd62, %rd61, 3;
	add.s64 	%rd63, %rd1, %rd62;
	ld.global.f64 	%fd8, [%rd63];
	mul.wide.u32 	%rd64, %r237, 8;
	add.s64 	%rd65, %rd20, %rd64;
	st.f64 	[%rd65], %fd8;
	add.s32 	%r237, %r25, 3;
$L__BB0_98:
	add.s32 	%r231, %r231, 1;
	setp.ne.s32 	%p93, %r231, %r229;
	@%p93 bra 	$L__BB0_90;
$L__BB0_99:
	mul.wide.u32 	%rd66, %r1, 8;
	mov.u64 	%rd67, dataptr;
	add.s64 	%rd68, %rd67, %rd66;
	st.global.u64 	[%rd68], %rd20;
	bar.sync 	0;
$L__BB0_100:
	ret;

}
	// .globl	_Z10copysubmatPdii
.visible .entry _Z10copysubmatPdii(
	.param .u64 .ptr .align 1 _Z10copysubmatPdii_param_0,
	.param .u32 _Z10copysubmatPdii_param_1,
	.param .u32 _Z10copysubmatPdii_param_2
)
{
	.reg .pred 	%p<6>;
	.reg .b32 	%r<12>;
	.reg .b64 	%rd<23>;
	.reg .b64 	%fd<6>;

	ld.param.u64 	%rd11, [_Z10copysubmatPdii_param_0];
	ld.param.u32 	%r5, [_Z10copysubmatPdii_param_1];
	ld.param.u32 	%r6, [_Z10copysubmatPdii_param_2];
	cvta.to.global.u64 	%rd1, %rd11;
	mul.wide.u32 	%rd12, %r6, 8;
	mov.u64 	%rd13, dataptr;
	add.s64 	%rd14, %rd13, %rd12;
	ld.global.u64 	%rd15, [%rd14];
	cvta.to.global.u64 	%rd2, %rd15;
	setp.eq.s32 	%p1, %r5, 0;
	@%p1 bra 	$L__BB1_7;
	mul.lo.s32 	%r7, %r5, %r5;
	max.u32 	%r1, %r7, 1;
	setp.lt.u32 	%p2, %r7, 4;
	mov.b64 	%rd22, 0;
	@%p2 bra 	$L__BB1_5;
	and.b32  	%r8, %r1, -4;
	neg.s32 	%r11, %r8;
	add.s64 	%rd21, %rd2, 16;
	add.s64 	%rd20, %rd1, 16;
$L__BB1_3:
	ld.global.f64 	%fd1, [%rd21+-16];
	st.global.f64 	[%rd20+-16], %fd1;
	ld.global.f64 	%fd2, [%rd21+-8];
	st.global.f64 	[%rd20+-8], %fd2;
	ld.global.f64 	%fd3, [%rd21];
	st.global.f64 	[%rd20], %fd3;
	ld.global.f64 	%fd4, [%rd21+8];
	st.global.f64 	[%rd20+8], %fd4;
	add.s32 	%r11, %r11, 4;
	add.s64 	%rd21, %rd21, 32;
	add.s64 	%rd20, %rd20, 32;
	setp.ne.s32 	%p3, %r11, 0;
	@%p3 bra 	$L__BB1_3;
	cvt.u64.u32 	%rd22, %r8;
$L__BB1_5:
	and.b32  	%r10, %r1, 1;
	setp.eq.b32 	%p4, %r10, 1;
	not.pred 	%p5, %p4;
	@%p5 bra 	$L__BB1_7;
	shl.b64 	%rd17, %rd22, 3;
	add.s64 	%rd18, %rd2, %rd17;
	ld.global.f64 	%fd5, [%rd18];
	add.s64 	%rd19, %rd1, %rd17;
	st.global.f64 	[%rd19], %fd5;
$L__BB1_7:
	ret;

}
	// .globl	_ZN3cub18CUB_300001_SM_10006detail11EmptyKernelIvEEvv
.visible .entry _ZN3cub18CUB_300001_SM_10006detail11EmptyKernelIvEEvv()
{


	ret;

}


// ===== COMPILED SASS (sm_100) =====

	.target	sm_100

	.elftype	@"ET_EXEC"


//--------------------- .note.nv.tkinfo           --------------------------
	.section	.note.nv.tkinfo,"",@"SHT_NOTE"
	.sectionflags	@"SHF_NOTE_NV_TKINFO"
	.tkinfo
        /*0018*/ 	.word	0x00000002
        /*0030*/ 	.string	""
        /*0030*/ 	.string	"ptxas"
        /*0030*/ 	.string	"Cuda compilation tools, release 13.0, V13.0.88"
        /*0030*/ 	.string	"Build cuda_13.0.r13.0/compiler.36424714_0"
        /*0030*/ 	.string	"-arch sm_100 -m 64 "



//--------------------- .note.nv.cuinfo           --------------------------
	.section	.note.nv.cuinfo,"",@"SHT_NOTE"
	.sectionflags	@"SHF_NOTE_NV_CUINFO"
        /*0018*/ 	.short	0x0002
        /*001a*/ 	.short	0x0064
        /*001c*/ 	.short	0x0082
	.zero		2


//--------------------- .nv.info                  --------------------------
	.section	.nv.info,"",@"SHT_CUDA_INFO"
	.align	4


	//----- nvinfo : EIATTR_REGCOUNT
	.align		4
        /*0000*/ 	.byte	0x04, 0x2f
        /*0002*/ 	.short	(.L_45 - .L_44)
	.align		4
.L_44:
        /*0004*/ 	.word	index@(_Z9submatrixPdiPi)
        /*0008*/ 	.word	0x0000001a


	//----- nvinfo : EIATTR_FRAME_SIZE
	.align		4
.L_45:
        /*000c*/ 	.byte	0x04, 0x11
        /*000e*/ 	.short	(.L_47 - .L_46)
	.align		4
.L_46:
        /*0010*/ 	.word	index@(_Z9submatrixPdiPi)
        /*0014*/ 	.word	0x00000148


	//----- nvinfo : EIATTR_REGCOUNT
	.align		4
.L_47:
        /*0018*/ 	.byte	0x04, 0x2f
        /*001a*/ 	.short	(.L_49 - .L_48)
	.align		4
.L_48:
        /*001c*/ 	.word	index@(_Z10copysubmatPdii)
        /*0020*/ 	.word	0x0000001a


	//----- nvinfo : EIATTR_FRAME_SIZE
	.align		4
.L_49:
        /*0024*/ 	.byte	0x04, 0x11
        /*0026*/ 	.short	(.L_51 - .L_50)
	.align		4
.L_50:
        /*0028*/ 	.word	index@(_Z10copysubmatPdii)
        /*002c*/ 	.word	0x00000000


	//----- nvinfo : EIATTR_REGCOUNT
	.align		4
.L_51:
        /*0030*/ 	.byte	0x04, 0x2f
        /*0032*/ 	.short	(.L_53 - .L_52)
	.align		4
.L_52:
        /*0034*/ 	.word	index@(_ZN3cub18CUB_300001_SM_10006detail11EmptyKernelIvEEvv)
        /*0038*/ 	.word	0x00000004


	//----- nvinfo : EIATTR_FRAME_SIZE
	.align		4
.L_53:
        /*003c*/ 	.byte	0x04, 0x11
        /*003e*/ 	.short	(.L_55 - .L_54)
	.align		4
.L_54:
        /*0040*/ 	.word	index@(_ZN3cub18CUB_300001_SM_10006detail11EmptyKernelIvEEvv)
        /*0044*/ 	.word	0x00000000


	//----- nvinfo : EIATTR_MIN_STACK_SIZE
	.align		4
.L_55:
        /*0048*/ 	.byte	0x04, 0x12
        /*004a*/ 	.short	(.L_57 - .L_56)
	.align		4
.L_56:
        /*004c*/ 	.word	index@(_ZN3cub18CUB_300001_SM_10006detail11EmptyKernelIvEEvv)
        /*0050*/ 	.word	0x00000000


	//----- nvinfo : EIATTR_MIN_STACK_SIZE
	.align		4
.L_57:
        /*0054*/ 	.byte	0x04, 0x12
        /*0056*/ 	.short	(.L_59 - .L_58)
	.align		4
.L_58:
        /*0058*/ 	.word	index@(_Z10copysubmatPdii)
        /*005c*/ 	.word	0x00000000


	//----- nvinfo : EIATTR_MIN_STACK_SIZE
	.align		4
.L_59:
        /*0060*/ 	.byte	0x04, 0x12
        /*0062*/ 	.short	(.L_61 - .L_60)
	.align		4
.L_60:
        /*0064*/ 	.word	index@(_Z9submatrixPdiPi)
        /*0068*/ 	.word	0x00000148
.L_61:


//--------------------- .nv.compat                --------------------------
	.section	.nv.compat,"",@"SHT_CUDA_COMPAT_INFO"
	.align	4
        /*0000*/ 	.byte	0x02, 0x09, 0x00, 0x00, 0x02, 0x02, 0x01, 0x00, 0x02, 0x05, 0x05, 0x00, 0x03, 0x07, 0x01, 0x01
        /*0010*/ 	.byte	0x02, 0x03, 0x00, 0x00, 0x02, 0x06, 0x01, 0x00, 0x04, 0x0b, 0x08, 0x00, 0x01, 0x00, 0x00, 0x00
        /*0020*/ 	.byte	0x00, 0x00, 0x00, 0x00


//--------------------- .nv.info._ZN3cub18CUB_300001_SM_10006detail11EmptyKernelIvEEvv --------------------------
	.section	.nv.info._ZN3cub18CUB_300001_SM_10006detail11EmptyKernelIvEEvv,"",@"SHT_CUDA_INFO"
	.sectionflags	@""
	.align	4


	//----- nvinfo : EIATTR_CUDA_API_VERSION
	.align		4
        /*0000*/ 	.byte	0x04, 0x37
        /*0002*/ 	.short	(.L_63 - .L_62)
.L_62:
        /*0004*/ 	.word	0x00000082


	//----- nvinfo : EIATTR_SPARSE_MMA_MASK
	.align		4
.L_63:
        /*0008*/ 	.byte	0x03, 0x50
        /*000a*/ 	.short	0x0000


	//----- nvinfo : EIATTR_MAXREG_COUNT
	.align		4
        /*000c*/ 	.byte	0x03, 0x1b
        /*000e*/ 	.short	0x00ff


	//----- nvinfo : EIATTR_MERCURY_ISA_VERSION
	.align		4
        /*0010*/ 	.byte	0x03, 0x5f
        /*0012*/ 	.short	0x0101


	//----- nvinfo : EIATTR_VRC_CTA_INIT_COUNT
	.align		4
        /*0014*/ 	.byte	0x02, 0x4a
	.zero		1
	.zero		1


	//----- nvinfo : EIATTR_EXIT_INSTR_OFFSETS
	.align		4
        /*0018*/ 	.byte	0x04, 0x1c
        /*001a*/ 	.short	(.L_65 - .L_64)


	//   ....[0]....
.L_64:
        /*001c*/ 	.word	0x00000010


	//----- nvinfo : EIATTR_SW_WAR
	.align		4
.L_65:
        /*0020*/ 	.byte	0x04, 0x36
        /*0022*/ 	.short	(.L_67 - .L_66)
.L_66:
        /*0024*/ 	.word	0x00000008
.L_67:


//--------------------- .nv.info._Z10copysubmatPdii --------------------------
	.section	.nv.info._Z10copysubmatPdii,"",@"SHT_CUDA_INFO"
	.sectionflags	@""
	.align	4


	//----- nvinfo : EIATTR_CUDA_API_VERSION
	.align		4
        /*0000*/ 	.byte	0x04, 0x37
        /*0002*/ 	.short	(.L_69 - .L_68)
.L_68:
        /*0004*/ 	.word	0x00000082


	//----- nvinfo : EIATTR_KPARAM_INFO
	.align		4
.L_69:
        /*0008*/ 	.byte	0x04, 0x17
        /*000a*/ 	.short	(.L_71 - .L_70)
.L_70:
        /*000c*/ 	.word	0x00000000
        /*0010*/ 	.short	0x0002
        /*0012*/ 	.short	0x000c
        /*0014*/ 	.byte	0x00, 0xf0, 0x11, 0x00


	//----- nvinfo : EIATTR_KPARAM_INFO
	.align		4
.L_71:
        /*0018*/ 	.byte	0x04, 0x17
        /*001a*/ 	.short	(.L_73 - .L_72)
.L_72:
        /*001c*/ 	.word	0x00000000
        /*0020*/ 	.short	0x0001
        /*0022*/ 	.short	0x0008
        /*0024*/ 	.byte	0x00, 0xf0, 0x11, 0x00


	//----- nvinfo : EIATTR_KPARAM_INFO
	.align		4
.L_73:
        /*0028*/ 	.byte	0x04, 0x17
        /*002a*/ 	.short	(.L_75 - .L_74)
.L_74:
        /*002c*/ 	.word	0x00000000
        /*0030*/ 	.short	0x0000
        /*0032*/ 	.short	0x0000
        /*0034*/ 	.byte	0x00, 0xf5, 0x21, 0x00


	//----- nvinfo : EIATTR_SPARSE_MMA_MASK
	.align		4
.L_75:
        /*0038*/ 	.byte	0x03, 0x50
        /*003a*/ 	.short	0x0000


	//----- nvinfo : EIATTR_MAXREG_COUNT
	.align		4
        /*003c*/ 	.byte	0x03, 0x1b
        /*003e*/ 	.short	0x00ff


	//----- nvinfo : EIATTR_MERCURY_ISA_VERSION
	.align		4
        /*0040*/ 	.byte	0x03, 0x5f
        /*0042*/ 	.short	0x0101


	//----- nvinfo : EIATTR_VRC_CTA_INIT_COUNT
	.align		4
        /*0044*/ 	.byte	0x02, 0x4a
	.zero		1
	.zero		1


	//----- nvinfo : EIATTR_EXIT_INSTR_OFFSETS
	.align		4
        /*0048*/ 	.byte	0x04, 0x1c
        /*004a*/ 	.short	(.L_77 - .L_76)


	//   ....[0]....
.L_76:
        /*004c*/ 	.word	0x00000040


	//   ....[1]....
        /*0050*/ 	.word	0x000007d0


	//   ....[2]....
        /*0054*/ 	.word	0x00000870


	//----- nvinfo : EIATTR_CBANK_PARAM_SIZE
	.align		4
.L_77:
        /*0058*/ 	.byte	0x03, 0x19
        /*005a*/ 	.short	0x0010


	//----- nvinfo : EIATTR_PARAM_CBANK
	.align		4
        /*005c*/ 	.byte	0x04, 0x0a
        /*005e*/ 	.short	(.L_79 - .L_78)
	.align		4
.L_78:
        /*0060*/ 	.word	index@(.nv.constant0._Z10copysubmatPdii)
        /*0064*/ 	.short	0x0380
        /*0066*/ 	.short	0x0010


	//----- nvinfo : EIATTR_SW_WAR
	.align		4
.L_79:
        /*0068*/ 	.byte	0x04, 0x36
        /*006a*/ 	.short	(.L_81 - .L_80)
.L_80:
        /*006c*/ 	.word	0x00000008
.L_81:


//--------------------- .nv.info._Z9submatrixPdiPi --------------------------
	.section	.nv.info._Z9submatrixPdiPi,"",@"SHT_CUDA_INFO"
	.sectionflags	@""
	.align	4


	//----- nvinfo : EIATTR_CUDA_API_VERSION
	.align		4
        /*0000*/ 	.byte	0x04, 0x37
        /*0002*/ 	.short	(.L_83 - .L_82)
.L_82:
        /*0004*/ 	.word	0x00000082


	//----- nvinfo : EIATTR_KPARAM_INFO
	.align		4
.L_83:
        /*0008*/ 	.byte	0x04, 0x17
        /*000a*/ 	.short	(.L_85 - .L_84)
.L_84:
        /*000c*/ 	.word	0x00000000
        /*0010*/ 	.short	0x0002
        /*0012*/ 	.short	0x0010
        /*0014*/ 	.byte	0x00, 0xf5, 0x21, 0x00


	//----- nvinfo : EIATTR_KPARAM_INFO
	.align		4
.L_85:
        /*0018*/ 	.byte	0x04, 0x17
        /*001a*/ 	.short	(.L_87 - .L_86)
.L_86:
        /*001c*/ 	.word	0x00000000
        /*0020*/ 	.short	0x0001
        /*0022*/ 	.short	0x0008
        /*0024*/ 	.byte	0x00, 0xf0, 0x11, 0x00


	//----- nvinfo : EIATTR_KPARAM_INFO
	.align		4
.L_87:
        /*0028*/ 	.byte	0x04, 0x17
        /*002a*/ 	.short	(.L_89 - .L_88)
.L_88:
        /*002c*/ 	.word	0x00000000
        /*0030*/ 	.short	0x0000
        /*0032*/ 	.short	0x0000
        /*0034*/ 	.byte	0x00, 0xf5, 0x21, 0x00


	//----- nvinfo : EIATTR_SPARSE_MMA_MASK
	.align		4
.L_89:
        /*0038*/ 	.byte	0x03, 0x50
        /*003a*/ 	.short	0x0000


	//----- nvinfo : EIATTR_MAXREG_COUNT
	.align		4
        /*003c*/ 	.byte	0x03, 0x1b
        /*003e*/ 	.short	0x00ff


	//----- nvinfo : EIATTR_NUM_BARRIERS
	.align		4
        /*0040*/ 	.byte	0x02, 0x4c
        /*0042*/ 	.byte	0x01
	.zero		1


	//----- nvinfo : EIATTR_EXTERNS
	.align		4
        /*0044*/ 	.byte	0x04, 0x0f
        /*0046*/ 	.short	(.L_91 - .L_90)


	//   ....[0]....
	.align		4
.L_90:
        /*0048*/ 	.word	index@(malloc)


	//----- nvinfo : EIATTR_MERCURY_ISA_VERSION
	.align		4
.L_91:
        /*004c*/ 	.byte	0x03, 0x5f
        /*004e*/ 	.short	0x0101


	//----- nvinfo : EIATTR_VRC_CTA_INIT_COUNT
	.align		4
        /*0050*/ 	.byte	0x02, 0x4a
	.zero		1
	.zero		1


	//----- nvinfo : EIATTR_SYSCALL_OFFSETS
	.align		4
        /*0054*/ 	.byte	0x04, 0x46
        /*0056*/ 	.short	(.L_93 - .L_92)


	//   ....[0]....
.L_92:
        /*0058*/ 	.word	0x00001770


	//----- nvinfo : EIATTR_EXIT_INSTR_OFFSETS
	.align		4
.L_93:
        /*005c*/ 	.byte	0x04, 0x1c
        /*005e*/ 	.short	(.L_95 - .L_94)


	//   ....[0]....
.L_94:
        /*0060*/ 	.word	0x00000310


	//   ....[1]....
        /*0064*/ 	.word	0x00001ee0


	//----- nvinfo : EIATTR_CRS_STACK_SIZE
	.align		4
.L_95:
        /*0068*/ 	.byte	0x04, 0x1e
        /*006a*/ 	.short	(.L_97 - .L_96)
.L_96:
        /*006c*/ 	.word	0x00000000


	//----- nvinfo : EIATTR_CBANK_PARAM_SIZE
	.align		4
.L_97:
        /*0070*/ 	.byte	0x03, 0x19
        /*0072*/ 	.short	0x0018


	//----- nvinfo : EIATTR_PARAM_CBANK
	.align		4
        /*0074*/ 	.byte	0x04, 0x0a
        /*0076*/ 	.short	(.L_99 - .L_98)
	.align		4
.L_98:
        /*0078*/ 	.word	index@(.nv.constant0._Z9submatrixPdiPi)
        /*007c*/ 	.short	0x0380
        /*007e*/ 	.short	0x0018


	//----- nvinfo : EIATTR_SW_WAR
	.align		4
.L_99:
        /*0080*/ 	.byte	0x04, 0x36
        /*0082*/ 	.short	(.L_101 - .L_100)
.L_100:
        /*0084*/ 	.word	0x00000008
.L_101:


//--------------------- .nv.callgraph             --------------------------
	.section	.nv.callgraph,"",@"SHT_CUDA_CALLGRAPH"
	.align	4
	.sectionentsize	8
	.align		4
        /*0000*/ 	.word	0x00000000
	.align		4
        /*0004*/ 	.word	0xffffffff
	.align		4
        /*0008*/ 	.word	index@(_Z9submatrixPdiPi)
	.align		4
        /*000c*/ 	.word	index@(malloc)
	.align		4
        /*0010*/ 	.word	0x00000000
	.align		4
        /*0014*/ 	.word	0xfffffffe
	.align		4
        /*0018*/ 	.word	0x00000000
	.align		4
        /*001c*/ 	.word	0xfffffffd
	.align		4
        /*0020*/ 	.word	0x00000000
	.align		4
        /*0024*/ 	.word	0xfffffffc


//--------------------- .nv.constant4             --------------------------
	.section	.nv.constant4,"a",@progbits
	.align	8
	.align		8
.nv.constant4:
        /*0000*/ 	.dword	dataptr
	.align		8
        /*0008*/ 	.dword	_ZN34_INTERNAL_0dd6e025_4_k_cu_6c7dbcce4cuda3std3__45__cpo5beginE
	.align		8
        /*0010*/ 	.dword	_ZN34_INTERNAL_0dd6e025_4_k_cu_6c7dbcce4cuda3std3__45__cpo3endE
	.align		8
        /*0018*/ 	.dword	_ZN34_INTERNAL_0dd6e025_4_k_cu_6c7dbcce4cuda3std3__45__cpo6cbeginE
	.align		8
        /*0020*/ 	.dword	_ZN34_INTERNAL_0dd6e025_4_k_cu_6c7dbcce4cuda3std3__45__cpo4cendE
	.align		8
        /*0028*/ 	.dword	_ZN34_INTERNAL_0dd6e025_4_k_cu_6c7dbcce4cuda3std3__45__cpo6rbeginE
	.align		8
        /*0030*/ 	.dword	_ZN34_INTERNAL_0dd6e025_4_k_cu_6c7dbcce4cuda3std3__45__cpo4rendE
	.align		8
        /*0038*/ 	.dword	_ZN34_INTERNAL_0dd6e025_4_k_cu_6c7dbcce4cuda3std3__45__cpo7crbeginE
	.align		8
        /*0040*/ 	.dword	_ZN34_INTERNAL_0dd6e025_4_k_cu_6c7dbcce4cuda3std3__45__cpo5crendE
	.align		8
        /*0048*/ 	.dword	_ZN34_INTERNAL_0dd6e025_4_k_cu_6c7dbcce4cuda3std3__436_GLOBAL__N__0dd6e025_4_k_cu_6c7dbcce6ignoreE
	.align		8
        /*0050*/ 	.dword	_ZN34_INTERNAL_0dd6e025_4_k_cu_6c7dbcce4cuda3std3__419piecewise_constructE
	.align		8
        /*0058*/ 	.dword	_ZN34_INTERNAL_0dd6e025_4_k_cu_6c7dbcce4cuda3std3__48in_placeE
	.align		8
        /*0060*/ 	.dword	_ZN34_INTERNAL_0dd6e025_4_k_cu_6c7dbcce4cuda3std3__420unreachable_sentinelE
	.align		8
        /*0068*/ 	.dword	_ZN34_INTERNAL_0dd6e025_4_k_cu_6c7dbcce4cuda3std3__47nulloptE
	.align		8
        /*0070*/ 	.dword	_ZN34_INTERNAL_0dd6e025_4_k_cu_6c7dbcce4cuda3std3__48unexpectE
	.align		8
        /*0078*/ 	.dword	_ZN34_INTERNAL_0dd6e025_4_k_cu_6c7dbcce4cuda3std6ranges3__45__cpo4swapE
	.align		8
        /*0080*/ 	.dword	_ZN34_INTERNAL_0dd6e025_4_k_cu_6c7dbcce4cuda3std6ranges3__45__cpo9iter_moveE
	.align		8
        /*0088*/ 	.dword	_ZN34_INTERNAL_0dd6e025_4_k_cu_6c7dbcce4cuda3std6ranges3__45__cpo5beginE
	.align		8
        /*0090*/ 	.dword	_ZN34_INTERNAL_0dd6e025_4_k_cu_6c7dbcce4cuda3std6ranges3__45__cpo3endE
	.align		8
        /*0098*/ 	.dword	_ZN34_INTERNAL_0dd6e025_4_k_cu_6c7dbcce4cuda3std6ranges3__45__cpo6cbeginE
	.align		8
        /*00a0*/ 	.dword	_ZN34_INTERNAL_0dd6e025_4_k_cu_6c7dbcce4cuda3std6ranges3__45__cpo4cendE
	.align		8
        /*00a8*/ 	.dword	_ZN34_INTERNAL_0dd6e025_4_k_cu_6c7dbcce4cuda3std6ranges3__45__cpo7advanceE
	.align		8
        /*00b0*/ 	.dword	_ZN34_INTERNAL_0dd6e025_4_k_cu_6c7dbcce4cuda3std6ranges3__45__cpo9iter_swapE
	.align		8
        /*00b8*/ 	.dword	_ZN34_INTERNAL_0dd6e025_4_k_cu_6c7dbcce4cuda3std6ranges3__45__cpo4nextE
	.align		8
        /*00c0*/ 	.dword	_ZN34_INTERNAL_0dd6e025_4_k_cu_6c7dbcce4cuda3std6ranges3__45__cpo4prevE
	.align		8
        /*00c8*/ 	.dword	_ZN34_INTERNAL_0dd6e025_4_k_cu_6c7dbcce4cuda3std6ranges3__45__cpo4dataE
	.align		8
        /*00d0*/ 	.dword	_ZN34_INTERNAL_0dd6e025_4_k_cu_6c7dbcce4cuda3std6ranges3__45__cpo5cdataE
	.align		8
        /*00d8*/ 	.dword	_ZN34_INTERNAL_0dd6e025_4_k_cu_6c7dbcce4cuda3std6ranges3__45__cpo4sizeE
	.align		8
        /*00e0*/ 	.dword	_ZN34_INTERNAL_0dd6e025_4_k_cu_6c7dbcce4cuda3std6ranges3__45__cpo5ssizeE
	.align		8
        /*00e8*/ 	.dword	_ZN34_INTERNAL_0dd6e025_4_k_cu_6c7dbcce4cuda3std6ranges3__45__cpo8distanceE
	.align		8
        /*00f0*/ 	.dword	_ZN34_INTERNAL_0dd6e025_4_k_cu_6c7dbcce6thrust24THRUST_300001_SM_1000_NS8cuda_cub3parE
	.align		8
        /*00f8*/ 	.dword	_ZN34_INTERNAL_0dd6e025_4_k_cu_6c7dbcce6thrust24THRUST_300001_SM_1000_NS8cuda_cub10par_nosyncE
	.align		8
        /*0100*/ 	.dword	_ZN34_INTERNAL_0dd6e025_4_k_cu_6c7dbcce6thrust24THRUST_300001_SM_1000_NS6system6detail10sequential3seqE
	.align		8
        /*0108*/ 	.dword	_ZN34_INTERNAL_0dd6e025_4_k_cu_6c7dbcce6thrust24THRUST_300001_SM_1000_NS12placeholders2_1E
	.align		8
        /*0110*/ 	.dword	_ZN34_INTERNAL_0dd6e025_4_k_cu_6c7dbcce6thrust24THRUST_300001_SM_1000_NS12placeholders2_2E
	.align		8
        /*0118*/ 	.dword	_ZN34_INTERNAL_0dd6e025_4_k_cu_6c7dbcce6thrust24THRUST_300001_SM_1000_NS12placeholders2_3E
	.align		8
        /*0120*/ 	.dword	_ZN34_INTERNAL_0dd6e025_4_k_cu_6c7dbcce6thrust24THRUST_300001_SM_1000_NS12placeholders2_4E
	.align		8
        /*0128*/ 	.dword	_ZN34_INTERNAL_0dd6e025_4_k_cu_6c7dbcce6thrust24THRUST_300001_SM_1000_NS12placeholders2_5E
	.align		8
        /*0130*/ 	.dword	_ZN34_INTERNAL_0dd6e025_4_k_cu_6c7dbcce6thrust24THRUST_300001_SM_1000_NS12placeholders2_6E
	.align		8
        /*0138*/ 	.dword	_ZN34_INTERNAL_0dd6e025_4_k_cu_6c7dbcce6thrust24THRUST_300001_SM_1000_NS12placeholders2_7E
	.align		8
        /*0140*/ 	.dword	_ZN34_INTERNAL_0dd6e025_4_k_cu_6c7dbcce6thrust24THRUST_300001_SM_1000_NS12placeholders2_8E
	.align		8
        /*0148*/ 	.dword	_ZN34_INTERNAL_0dd6e025_4_k_cu_6c7dbcce6thrust24THRUST_300001_SM_1000_NS12placeholders2_9E
	.align		8
        /*0150*/ 	.dword	_ZN34_INTERNAL_0dd6e025_4_k_cu_6c7dbcce6thrust24THRUST_300001_SM_1000_NS12placeholders3_10E
	.align		8
        /*0158*/ 	.dword	_ZN34_INTERNAL_0dd6e025_4_k_cu_6c7dbcce6thrust24THRUST_300001_SM_1000_NS3seqE
	.align		8
        /*0160*/ 	.dword	malloc


//--------------------- .text._ZN3cub18CUB_300001_SM_10006detail11EmptyKernelIvEEvv --------------------------
	.section	.text._ZN3cub18CUB_300001_SM_10006detail11EmptyKernelIvEEvv,"ax",@progbits
	.align	128
        .global         _ZN3cub18CUB_300001_SM_10006detail11EmptyKernelIvEEvv
        .type           _ZN3cub18CUB_300001_SM_10006detail11EmptyKernelIvEEvv,@function
        .size           _ZN3cub18CUB_300001_SM_10006detail11EmptyKernelIvEEvv,(.L_x_24 - _ZN3cub18CUB_300001_SM_10006detail11EmptyKernelIvEEvv)
        .other          _ZN3cub18CUB_300001_SM_10006detail11EmptyKernelIvEEvv,@"STO_CUDA_ENTRY STV_DEFAULT"
_ZN3cub18CUB_300001_SM_10006detail11EmptyKernelIvEEvv:
.text._ZN3cub18CUB_300001_SM_10006detail11EmptyKernelIvEEvv:
[----:B------:R-:W-:Y:S01]  /*0000*/  LDC R1, c[0x0][0x37c] ;  /* 0x0000df00ff017b82 */ /* 0x000fe20000000800 */
[----:B------:R-:W-:Y:S05]  /*0010*/  EXIT ;  /* 0x000000000000794d */ /* 0x000fea0003800000 */
.L_x_0:
[----:B------:R-:W-:-:S00]  /*0020*/  BRA `(.L_x_0) ;  /* 0xfffffffc00fc7947 */ /* 0x000fc0000383ffff */
[----:B------:R-:W-:-:S00]  /*0030*/  NOP ;  /* 0x0000000000007918 */ /* 0x000fc00000000000 */
        /* <DEDUP_REMOVED lines=12> */
.L_x_24:


//--------------------- .text._Z10copysubmatPdii  --------------------------
	.section	.text._Z10copysubmatPdii,"ax",@progbits
	.align	128
        .global         _Z10copysubmatPdii
        .type           _Z10copysubmatPdii,@function
        .size           _Z10copysubmatPdii,(.L_x_25 - _Z10copysubmatPdii)
        .other          _Z10copysubmatPdii,@"STO_CUDA_ENTRY STV_DEFAULT"
_Z10copysubmatPdii:
.text._Z10copysubmatPdii:
[----:B------:R-:W-:Y:S08]  /*0000*/  LDC R1, c[0x0][0x37c] ;  /* 0x0000df00ff017b82 */ /* 0x000ff00000000800 */
[----:B------:R-:W0:Y:S08]  /*0010*/  LDC.64 R4, c[0x0][0x388] ;  /* 0x0000e200ff047b82 */ /* 0x000e300000000a00 */
[----:B------:R-:W1:Y:S01]  /*0020*/  LDC.64 R2, c[0x4][RZ] ;  /* 0x01000000ff027b82 */ /* 0x000e620000000a00 */
[----:B0-----:R-:W-:-:S13]  /*0030*/  ISETP.NE.AND P0, PT, R4, RZ, PT ;  /* 0x000000ff0400720c */ /* 0x001fda0003f05270 */
[----:B-1----:R-:W-:Y:S05]  /*0040*/  @!P0 EXIT ;  /* 0x000000000000894d */ /* 0x002fea0003800000 */
[----:B------:R-:W0:Y:S01]  /*0050*/  LDCU.64 UR6, c[0x0][0x358] ;  /* 0x00006b00ff0677ac */ /* 0x000e220008000a00 */
[----:B------:R-:W-:Y:S02]  /*0060*/  IMAD R0, R4, R4, RZ ;  /* 0x0000000404007224 */ /* 0x000fe400078e02ff */
[----:B------:R-:W-:-:S03]  /*0070*/  IMAD.WIDE.U32 R2, R5, 0x8, R2 ;  /* 0x0000000805027825 */ /* 0x000fc600078e0002 */
[C---:B------:R-:W-:Y:S02]  /*0080*/  ISETP.GE.U32.AND P0, PT, R0.reuse, 0x4, PT ;  /* 0x000000040000780c */ /* 0x040fe40003f06070 */
[----:B------:R-:W-:Y:S02]  /*0090*/  CS2R R8, SRZ ;  /* 0x0000000000087805 */ /* 0x000fe4000001ff00 */
[----:B------:R-:W-:Y:S01]  /*00a0*/  VIMNMX.U32 R0, PT, PT, R0, 0x1, !PT ;  /* 0x0000000100007848 */ /* 0x000fe20007fe0000 */
[----:B0-----:R-:W5:Y:S08]  /*00b0*/  LDG.E.64 R2, desc[UR6][R2.64] ;  /* 0x0000000602027981 */ /* 0x001f70000c1e1b00 */
[----:B------:R-:W-:Y:S05]  /*00c0*/  @!P0 BRA `(.L_x_1) ;  /* 0x0000000400b88947 */ /* 0x000fea0003800000 */
[----:B------:R-:W0:Y:S01]  /*00d0*/  LDCU.64 UR4, c[0x0][0x380] ;  /* 0x00007000ff0477ac */ /* 0x000e220008000a00 */
[----:B------:R-:W-:Y:S02]  /*00e0*/  LOP3.LUT R8, R0, 0xfffffffc, RZ, 0xc0, !PT ;  /* 0xfffffffc00087812 */ /* 0x000fe400078ec0ff */
[----:B-----5:R-:W-:-:S03]  /*00f0*/  IADD3 R4, P1, PT, R2, 0x10, RZ ;  /* 0x0000001002047810 */ /* 0x020fc60007f3e0ff */
[----:B------:R-:W-:Y:S02]  /*0100*/  IMAD.MOV R9, RZ, RZ, -R8 ;  /* 0x000000ffff097224 */ /* 0x000fe400078e0a08 */
[----:B------:R-:W-:-:S03]  /*0110*/  IMAD.X R5, RZ, RZ, R3, P1 ;  /* 0x000000ffff057224 */ /* 0x000fc600008e0603 */
[----:B------:R-:W-:Y:S01]  /*0120*/  ISETP.GE.AND P0, PT, R9, RZ, PT ;  /* 0x000000ff0900720c */ /* 0x000fe20003f06270 */
[----:B0-----:R-:W-:-:S04]  /*0130*/  UIADD3 UR4, UP0, UPT, UR4, 0x10, URZ ;  /* 0x0000001004047890 */ /* 0x001fc8000ff1e0ff */
[----:B------:R-:W-:Y:S02]  /*0140*/  UIADD3.X UR5, UPT, UPT, URZ, UR5, URZ, UP0, !UPT ;  /* 0x00000005ff057290 */ /* 0x000fe400087fe4ff */
[----:B------:R-:W-:-:S04]  /*0150*/  IMAD.U32 R6, RZ, RZ, UR4 ;  /* 0x00000004ff067e24 */ /* 0x000fc8000f8e00ff */
[----:B------:R-:W-:Y:S02]  /*0160*/  IMAD.U32 R7, RZ, RZ, UR5 ;  /* 0x00000005ff077e24 */ /* 0x000fe4000f8e00ff */
[----:B------:R-:W-:Y:S05]  /*0170*/  @P0 BRA `(.L_x_2) ;  /* 0x00000004003c0947 */ /* 0x000fea0003800000 */
[----:B------:R-:W-:Y:S01]  /*0180*/  IMAD.MOV R10, RZ, RZ, -R9 ;  /* 0x000000ffff0a7224 */ /* 0x000fe200078e0a09 */
[----:B------:R-:W-:-:S04]  /*0190*/  PLOP3.LUT P0, PT, PT, PT, PT, 0x80, 0x8 ;  /* 0x000000000008781c */ /* 0x000fc80003f0f070 */
[----:B------:R-:W-:-:S13]  /*01a0*/  ISETP.GT.AND P1, PT, R10, 0xc, PT ;  /* 0x0000000c0a00780c */ /* 0x000fda0003f24270 */
[----:B------:R-:W-:Y:S05]  /*01b0*/  @!P1 BRA `(.L_x_3) ;  /* 0x0000000000b09947 */ /* 0x000fea0003800000 */
[----:B------:R-:W-:-:S13]  /*01c0*/  PLOP3.LUT P0, PT, PT, PT, PT, 0x8, 0x80 ;  /* 0x000000000080781c */ /* 0x000fda0003f0e170 */
.L_x_4:
[----:B------:R-:W2:Y:S04]  /*01d0*/  LDG.E.64 R10, desc[UR6][R4.64+-0x10] ;  /* 0xfffff006040a7981 */ /* 0x000ea8000c1e1b00 */
[----:B--2---:R0:W-:Y:S04]  /*01e0*/  STG.E.64 desc[UR6][R6.64+-0x10], R10 ;  /* 0xfffff00a06007986 */ /* 0x0041e8000c101b06 */
[----:B------:R-:W2:Y:S04]  /*01f0*/  LDG.E.64 R12, desc[UR6][R4.64+-0x8] ;  /* 0xfffff806040c7981 */ /* 0x000ea8000c1e1b00 */
[----:B--2---:R1:W-:Y:S04]  /*0200*/  STG.E.64 desc[UR6][R6.64+-0x8], R12 ;  /* 0xfffff80c06007986 */ /* 0x0043e8000c101b06 */
[----:B------:R-:W2:Y:S04]  /*0210*/  LDG.E.64 R14, desc[UR6][R4.64] ;  /* 0x00000006040e7981 */ /* 0x000ea8000c1e1b00 */
[----:B--2---:R2:W-:Y:S04]  /*0220*/  STG.E.64 desc[UR6][R6.64], R14 ;  /* 0x0000000e06007986 */ /* 0x0045e8000c101b06 */
[----:B------:R-:W3:Y:S04]  /*0230*/  LDG.E.64 R16, desc[UR6][R4.64+0x8] ;  /* 0x0000080604107981 */ /* 0x000ee8000c1e1b00 */
[----:B---3--:R3:W-:Y:S04]  /*0240*/  STG.E.64 desc[UR6][R6.64+0x8], R16 ;  /* 0x0000081006007986 */ /* 0x0087e8000c101b06 */
[----:B------:R-:W4:Y:S04]  /*0250*/  LDG.E.64 R18, desc[UR6][R4.64+0x10] ;  /* 0x0000100604127981 */ /* 0x000f28000c1e1b00 */
[----:B----4-:R4:W-:Y:S04]  /*0260*/  STG.E.64 desc[UR6][R6.64+0x10], R18 ;  /* 0x0000101206007986 */ /* 0x0109e8000c101b06 */
[----:B------:R-:W5:Y:S04]  /*0270*/  LDG.E.64 R20, desc[UR6][R4.64+0x18] ;  /* 0x0000180604147981 */ /* 0x000f68000c1e1b00 */
[----:B-----5:R5:W-:Y:S04]  /*0280*/  STG.E.64 desc[UR6][R6.64+0x18], R20 ;  /* 0x0000181406007986 */ /* 0x020be8000c101b06 */
[----:B0-----:R-:W2:Y:S04]  /*0290*/  LDG.E.64 R10, desc[UR6][R4.64+0x20] ;  /* 0x00002006040a7981 */ /* 0x001ea8000c1e1b00 */
[----:B--2---:R0:W-:Y:S04]  /*02a0*/  STG.E.64 desc[UR6][R6.64+0x20], R10 ;  /* 0x0000200a06007986 */ /* 0x0041e8000c101b06 */
[----:B-1----:R-:W2:Y:S04]  /*02b0*/  LDG.E.64 R12, desc[UR6][R4.64+0x28] ;  /* 0x00002806040c7981 */ /* 0x002ea8000c1e1b00 */
[----:B--2---:R1:W-:Y:S04]  /*02c0*/  STG.E.64 desc[UR6][R6.64+0x28], R12 ;  /* 0x0000280c06007986 */ /* 0x0043e8000c101b06 */
[----:B------:R-:W2:Y:S04]  /*02d0*/  LDG.E.64 R14, desc[UR6][R4.64+0x30] ;  /* 0x00003006040e7981 */ /* 0x000ea8000c1e1b00 */
[----:B--2---:R2:W-:Y:S04]  /*02e0*/  STG.E.64 desc[UR6][R6.64+0x30], R14 ;  /* 0x0000300e06007986 */ /* 0x0045e8000c101b06 */
[----:B---3--:R-:W3:Y:S04]  /*02f0*/  LDG.E.64 R16, desc[UR6][R4.64+0x38] ;  /* 0x0000380604107981 */ /* 0x008ee8000c1e1b00 */
[----:B---3--:R3:W-:Y:S04]  /*0300*/  STG.E.64 desc[UR6][R6.64+0x38], R16 ;  /* 0x0000381006007986 */ /* 0x0087e8000c101b06 */
[----:B----4-:R-:W4:Y:S04]  /*0310*/  LDG.E.64 R18, desc[UR6][R4.64+0x40] ;  /* 0x0000400604127981 */ /* 0x010f28000c1e1b00 */
[----:B----4-:R4:W-:Y:S04]  /*0320*/  STG.E.64 desc[UR6][R6.64+0x40], R18 ;  /* 0x0000401206007986 */ /* 0x0109e8000c101b06 */
[----:B-----5:R-:W5:Y:S04]  /*0330*/  LDG.E.64 R20, desc[UR6][R4.64+0x48] ;  /* 0x0000480604147981 */ /* 0x020f68000c1e1b00 */
[----:B-----5:R-:W-:Y:S04]  /*0340*/  STG.E.64 desc[UR6][R6.64+0x48], R20 ;  /* 0x0000481406007986 */ /* 0x020fe8000c101b06 */
[----:B0-----:R-:W5:Y:S04]  /*0350*/  LDG.E.64 R10, desc[UR6][R4.64+0x50] ;  /* 0x00005006040a7981 */ /* 0x001f68000c1e1b00 */
[----:B-----5:R-:W-:Y:S04]  /*0360*/  STG.E.64 desc[UR6][R6.64+0x50], R10 ;  /* 0x0000500a06007986 */ /* 0x020fe8000c101b06 */
[----:B-1----:R-:W5:Y:S04]  /*0370*/  LDG.E.64 R12, desc[UR6][R4.64+0x58] ;  /* 0x00005806040c7981 */ /* 0x002f68000c1e1b00 */
[----:B-----5:R-:W-:Y:S04]  /*0380*/  STG.E.64 desc[UR6][R6.64+0x58], R12 ;  /* 0x0000580c06007986 */ /* 0x020fe8000c101b06 */
[----:B--2---:R-:W2:Y:S01]  /*0390*/  LDG.E.64 R14, desc[UR6][R4.64+0x60] ;  /* 0x00006006040e7981 */ /* 0x004ea2000c1e1b00 */
[----:B------:R-:W-:-:S05]  /*03a0*/  VIADD R9, R9, 0x10 ;  /* 0x0000001009097836 */ /* 0x000fca0000000000 */
[----:B------:R-:W-:Y:S01]  /*03b0*/  ISETP.GE.AND P1, PT, R9, -0xc, PT ;  /* 0xfffffff40900780c */ /* 0x000fe20003f26270 */
[----:B--2---:R-:W-:Y:S04]  /*03c0*/  STG.E.64 desc[UR6][R6.64+0x60], R14 ;  /* 0x0000600e06007986 */ /* 0x004fe8000c101b06 */
[----:B---3--:R0:W2:Y:S01]  /*03d0*/  LDG.E.64 R16, desc[UR6][R4.64+0x68] ;  /* 0x0000680604107981 */ /* 0x0080a2000c1e1b00 */
[----:B------:R-:W-:Y:S02]  /*03e0*/  IADD3 R22, P2, PT, R4, 0x80, RZ ;  /* 0x0000008004167810 */ /* 0x000fe40007f5e0ff */
[----:B----4-:R-:W-:-:S03]  /*03f0*/  IADD3 R18, P3, PT, R6, 0x80, RZ ;  /* 0x0000008006127810 */ /* 0x010fc60007f7e0ff */
[----:B------:R-:W-:Y:S01]  /*0400*/  IMAD.X R23, RZ, RZ, R5, P2 ;  /* 0x000000ffff177224 */ /* 0x000fe200010e0605 */
[----:B------:R-:W-:Y:S01]  /*0410*/  IADD3.X R19, PT, PT, RZ, R7, RZ, P3, !PT ;  /* 0x00000007ff137210 */ /* 0x000fe20001ffe4ff */
[----:B0-----:R-:W-:Y:S02]  /*0420*/  IMAD.MOV.U32 R4, RZ, RZ, R22 ;  /* 0x000000ffff047224 */ /* 0x001fe400078e0016 */
[----:B------:R-:W-:Y:S01]  /*0430*/  IMAD.MOV.U32 R5, RZ, RZ, R23 ;  /* 0x000000ffff057224 */ /* 0x000fe200078e0017 */
[----:B--2---:R0:W-:Y:S02]  /*0440*/  STG.E.64 desc[UR6][R6.64+0x68], R16 ;  /* 0x0000681006007986 */ /* 0x0041e4000c101b06 */
[----:B0-----:R-:W-:Y:S02]  /*0450*/  IMAD.MOV.U32 R6, RZ, RZ, R18 ;  /* 0x000000ffff067224 */ /* 0x001fe400078e0012 */
[----:B------:R-:W-:Y:S01]  /*0460*/  IMAD.MOV.U32 R7, RZ, RZ, R19 ;  /* 0x000000ffff077224 */ /* 0x000fe200078e0013 */
[----:B------:R-:W-:Y:S06]  /*0470*/  @!P1 BRA `(.L_x_4) ;  /* 0xfffffffc00549947 */ /* 0x000fec000383ffff */
.L_x_3:
[----:B------:R-:W-:-:S05]  /*0480*/  IMAD.MOV R10, RZ, RZ, -R9 ;  /* 0x000000ffff0a7224 */ /* 0x000fca00078e0a09 */
[----:B------:R-:W-:-:S13]  /*0490*/  ISETP.GT.AND P1, PT, R10, 0x4, PT ;  /* 0x000000040a00780c */ /* 0x000fda0003f24270 */
[----:B------:R-:W-:Y:S05]  /*04a0*/  @!P1 BRA `(.L_x_5) ;  /* 0x0000000000689947 */ /* 0x000fea0003800000 */
[----:B------:R-:W2:Y:S04]  /*04b0*/  LDG.E.64 R10, desc[UR6][R4.64+-0x10] ;  /* 0xfffff006040a7981 */ /* 0x000ea8000c1e1b00 */
[----:B--2---:R0:W-:Y:S04]  /*04c0*/  STG.E.64 desc[UR6][R6.64+-0x10], R10 ;  /* 0xfffff00a06007986 */ /* 0x0041e8000c101b06 */
[----:B------:R-:W2:Y:S04]  /*04d0*/  LDG.E.64 R12, desc[UR6][R4.64+-0x8] ;  /* 0xfffff806040c7981 */ /* 0x000ea8000c1e1b00 */
[----:B--2---:R-:W-:Y:S04]  /*04e0*/  STG.E.64 desc[UR6][R6.64+-0x8], R12 ;  /* 0xfffff80c06007986 */ /* 0x004fe8000c101b06 */
[----:B------:R-:W2:Y:S04]  /*04f0*/  LDG.E.64 R14, desc[UR6][R4.64] ;  /* 0x00000006040e7981 */ /* 0x000ea8000c1e1b00 */
[----:B--2---:R1:W-:Y:S04]  /*0500*/  STG.E.64 desc[UR6][R6.64], R14 ;  /* 0x0000000e06007986 */ /* 0x0043e8000c101b06 */
[----:B------:R-:W2:Y:S04]  /*0510*/  LDG.E.64 R16, desc[UR6][R4.64+0x8] ;  /* 0x0000080604107981 */ /* 0x000ea8000c1e1b00 */
[----:B--2---:R-:W-:Y:S04]  /*0520*/  STG.E.64 desc[UR6][R6.64+0x8], R16 ;  /* 0x0000081006007986 */ /* 0x004fe8000c101b06 */
[----:B------:R-:W2:Y:S04]  /*0530*/  LDG.E.64 R18, desc[UR6][R4.64+0x10] ;  /* 0x0000100604127981 */ /* 0x000ea8000c1e1b00 */
[----:B--2---:R-:W-:Y:S04]  /*0540*/  STG.E.64 desc[UR6][R6.64+0x10], R18 ;  /* 0x0000101206007986 */ /* 0x004fe8000c101b06 */
[----:B------:R-:W2:Y:S04]  /*0550*/  LDG.E.64 R20, desc[UR6][R4.64+0x18] ;  /* 0x0000180604147981 */ /* 0x000ea8000c1e1b00 */
[----:B--2---:R-:W-:Y:S04]  /*0560*/  STG.E.64 desc[UR6][R6.64+0x18], R20 ;  /* 0x0000181406007986 */ /* 0x004fe8000c101b06 */
[----:B0-----:R-:W2:Y:S01]  /*0570*/  LDG.E.64 R10, desc[UR6][R4.64+0x20] ;  /* 0x00002006040a7981 */ /* 0x001ea2000c1e1b00 */
[----:B-1----:R-:W-:-:S02]  /*0580*/  IADD3 R14, P2, PT, R6, 0x40, RZ ;  /* 0x00000040060e7810 */ /* 0x002fc40007f5e0ff */
[----:B------:R-:W-:Y:S01]  /*0590*/  IADD3 R22, P1, PT, R4, 0x40, RZ ;  /* 0x0000004004167810 */ /* 0x000fe20007f3e0ff */
[----:B--2---:R-:W-:Y:S04]  /*05a0*/  STG.E.64 desc[UR6][R6.64+0x20], R10 ;  /* 0x0000200a06007986 */ /* 0x004fe8000c101b06 */
[----:B------:R0:W2:Y:S01]  /*05b0*/  LDG.E.64 R12, desc[UR6][R4.64+0x28] ;  /* 0x00002806040c7981 */ /* 0x0000a2000c1e1b00 */
[----:B------:R-:W-:Y:S01]  /*05c0*/  IADD3.X R23, PT, PT, RZ, R5, RZ, P1, !PT ;  /* 0x00000005ff177210 */ /* 0x000fe20000ffe4ff */
[----:B------:R-:W-:Y:S01]  /*05d0*/  IMAD.X R15, RZ, RZ, R7, P2 ;  /* 0x000000ffff0f7224 */ /* 0x000fe200010e0607 */
[----:B------:R-:W-:Y:S01]  /*05e0*/  PLOP3.LUT P0, PT, PT, PT, PT, 0x8, 0x80 ;  /* 0x000000000080781c */ /* 0x000fe20003f0e170 */
[----:B------:R-:W-:Y:S02]  /*05f0*/  VIADD R9, R9, 0x8 ;  /* 0x0000000809097836 */ /* 0x000fe40000000000 */
[----:B0-----:R-:W-:-:S02]  /*0600*/  IMAD.MOV.U32 R4, RZ, RZ, R22 ;  /* 0x000000ffff047224 */ /* 0x001fc400078e0016 */
[----:B------:R-:W-:Y:S01]  /*0610*/  IMAD.MOV.U32 R5, RZ, RZ, R23 ;  /* 0x000000ffff057224 */ /* 0x000fe200078e0017 */
[----:B--2---:R0:W-:Y:S02]  /*0620*/  STG.E.64 desc[UR6][R6.64+0x28], R12 ;  /* 0x0000280c06007986 */ /* 0x0041e4000c101b06 */
[----:B0-----:R-:W-:Y:S01]  /*0630*/  IMAD.MOV.U32 R6, RZ, RZ, R14 ;  /* 0x000000ffff067224 */ /* 0x001fe200078e000e */
[----:B------:R-:W-:-:S07]  /*0640*/  MOV R7, R15 ;  /* 0x0000000f00077202 */ /* 0x000fce0000000f00 */
.L_x_5:
[----:B------:R-:W-:-:S13]  /*0650*/  ISETP.NE.OR P0, PT, R9, RZ, P0 ;  /* 0x000000ff0900720c */ /* 0x000fda0000705670 */
[----:B------:R-:W-:Y:S05]  /*0660*/  @!P0 BRA `(.L_x_6) ;  /* 0x00000000004c8947 */ /* 0x000fea0003800000 */
.L_x_2:
[----:B------:R-:W2:Y:S04]  /*0670*/  LDG.E.64 R10, desc[UR6][R4.64+-0x10] ;  /* 0xfffff006040a7981 */ /* 0x000ea8000c1e1b00 */
[----:B--2---:R-:W-:Y:S04]  /*0680*/  STG.E.64 desc[UR6][R6.64+-0x10], R10 ;  /* 0xfffff00a06007986 */ /* 0x004fe8000c101b06 */
[----:B------:R-:W2:Y:S04]  /*0690*/  LDG.E.64 R12, desc[UR6][R4.64+-0x8] ;  /* 0xfffff806040c7981 */ /* 0x000ea8000c1e1b00 */
[----:B--2---:R-:W-:Y:S04]  /*06a0*/  STG.E.64 desc[UR6][R6.64+-0x8], R12 ;  /* 0xfffff80c06007986 */ /* 0x004fe8000c101b06 */
[----:B------:R-:W2:Y:S01]  /*06b0*/  LDG.E.64 R14, desc[UR6][R4.64] ;  /* 0x00000006040e7981 */ /* 0x000ea2000c1e1b00 */
[----:B------:R-:W-:-:S05]  /*06c0*/  VIADD R9, R9, 0x4 ;  /* 0x0000000409097836 */ /* 0x000fca0000000000 */
[----:B------:R-:W-:Y:S01]  /*06d0*/  ISETP.NE.AND P0, PT, R9, RZ, PT ;  /* 0x000000ff0900720c */ /* 0x000fe20003f05270 */
[----:B--2---:R-:W-:Y:S04]  /*06e0*/  STG.E.64 desc[UR6][R6.64], R14 ;  /* 0x0000000e06007986 */ /* 0x004fe8000c101b06 */
[----:B------:R0:W2:Y:S01]  /*06f0*/  LDG.E.64 R16, desc[UR6][R4.64+0x8] ;  /* 0x0000080604107981 */ /* 0x0000a2000c1e1b00 */
[----:B------:R-:W-:Y:S02]  /*0700*/  IADD3 R20, P1, PT, R4, 0x20, RZ ;  /* 0x0000002004147810 */ /* 0x000fe40007f3e0ff */
[----:B------:R-:W-:-:S03]  /*0710*/  IADD3 R18, P2, PT, R6, 0x20, RZ ;  /* 0x0000002006127810 */ /* 0x000fc60007f5e0ff */
[----:B------:R-:W-:Y:S02]  /*0720*/  IMAD.X R21, RZ, RZ, R5, P1 ;  /* 0x000000ffff157224 */ /* 0x000fe400008e0605 */
[----:B------:R-:W-:Y:S02]  /*0730*/  IMAD.X R19, RZ, RZ, R7, P2 ;  /* 0x000000ffff137224 */ /* 0x000fe400010e0607 */
[----:B0-----:R-:W-:Y:S02]  /*0740*/  IMAD.MOV.U32 R4, RZ, RZ, R20 ;  /* 0x000000ffff047224 */ /* 0x001fe400078e0014 */
[----:B------:R-:W-:Y:S01]  /*0750*/  IMAD.MOV.U32 R5, RZ, RZ, R21 ;  /* 0x000000ffff057224 */ /* 0x000fe200078e0015 */
[----:B--2---:R0:W-:Y:S02]  /*0760*/  STG.E.64 desc[UR6][R6.64+0x8], R16 ;  /* 0x0000081006007986 */ /* 0x0041e4000c101b06 */
[----:B0-----:R-:W-:Y:S01]  /*0770*/  MOV R6, R18 ;  /* 0x0000001200067202 */ /* 0x001fe20000000f00 */
[----:B------:R-:W-:Y:S01]  /*0780*/  IMAD.MOV.U32 R7, RZ, RZ, R19 ;  /* 0x000000ffff077224 */ /* 0x000fe200078e0013 */
[----:B------:R-:W-:Y:S06]  /*0790*/  @P0 BRA `(.L_x_2) ;  /* 0xfffffffc00b40947 */ /* 0x000fec000383ffff */
.L_x_6:
[----:B------:R-:W-:-:S07]  /*07a0*/  IMAD.MOV.U32 R9, RZ, RZ, RZ ;  /* 0x000000ffff097224 */ /* 0x000fce00078e00ff */
.L_x_1:
[----:B------:R-:W-:-:S04]  /*07b0*/  LOP3.LUT R0, R0, 0x1, RZ, 0xc0, !PT ;  /* 0x0000000100007812 */ /* 0x000fc800078ec0ff */
[----:B------:R-:W-:-:S13]  /*07c0*/  ISETP.NE.U32.AND P0, PT, R0, 0x1, PT ;  /* 0x000000010000780c */ /* 0x000fda0003f05070 */
[----:B------:R-:W-:Y:S05]  /*07d0*/  @P0 EXIT ;  /* 0x000000000000094d */ /* 0x000fea0003800000 */
[C---:B------:R-:W-:Y:S01]  /*07e0*/  IMAD.SHL.U32 R5, R8.reuse, 0x8, RZ ;  /* 0x0000000808057824 */ /* 0x040fe200078e00ff */
[----:B------:R-:W-:Y:S01]  /*07f0*/  SHF.L.U64.HI R9, R8, 0x3, R9 ;  /* 0x0000000308097819 */ /* 0x000fe20000010209 */
[----:B------:R-:W0:Y:S03]  /*0800*/  LDCU.64 UR4, c[0x0][0x380] ;  /* 0x00007000ff0477ac */ /* 0x000e260008000a00 */
[----:B-----5:R-:W-:-:S05]  /*0810*/  IADD3 R2, P0, PT, R2, R5, RZ ;  /* 0x0000000502027210 */ /* 0x020fca0007f1e0ff */
[----:B------:R-:W-:-:S06]  /*0820*/  IMAD.X R3, R3, 0x1, R9, P0 ;  /* 0x0000000103037824 */ /* 0x000fcc00000e0609 */
[----:B------:R-:W2:Y:S01]  /*0830*/  LDG.E.64 R2, desc[UR6][R2.64] ;  /* 0x0000000602027981 */ /* 0x000ea2000c1e1b00 */
[----:B0-----:R-:W-:-:S04]  /*0840*/  IADD3 R4, P0, PT, R5, UR4, RZ ;  /* 0x0000000405047c10 */ /* 0x001fc8000ff1e0ff */
[----:B------:R-:W-:-:S05]  /*0850*/  IADD3.X R5, PT, PT, R9, UR5, RZ, P0, !PT ;  /* 0x0000000509057c10 */ /* 0x000fca00087fe4ff */
[----:B--2---:R-:W-:Y:S01]  /*0860*/  STG.E.64 desc[UR6][R4.64], R2 ;  /* 0x0000000204007986 */ /* 0x004fe2000c101b06 */
[----:B------:R-:W-:Y:S05]  /*0870*/  EXIT ;  /* 0x000000000000794d */ /* 0x000fea0003800000 */
.L_x_7:
        /* <DEDUP_REMOVED lines=16> */
.L_x_25:


//--------------------- .text._Z9submatrixPdiPi   --------------------------
	.section	.text._Z9submatrixPdiPi,"ax",@progbits
	.align	128
        .global         _Z9submatrixPdiPi
        .type           _Z9submatrixPdiPi,@function
        .size           _Z9submatrixPdiPi,(.L_x_26 - _Z9submatrixPdiPi)
        .other          _Z9submatrixPdiPi,@"STO_CUDA_ENTRY STV_DEFAULT"
_Z9submatrixPdiPi:
.text._Z9submatrixPdiPi:
[----:B------:R-:W0:Y:S01]  /*0000*/  LDC R1, c[0x0][0x37c] ;  /* 0x0000df00ff017b82 */ /* 0x000e220000000800 */
[----:B------:R-:W1:Y:S07]  /*0010*/  S2R R3, SR_TID.X ;  /* 0x0000000000037919 */ /* 0x000e6e0000002100 */
[----:B------:R-:W1:Y:S01]  /*0020*/  S2UR UR4, SR_CTAID.X ;  /* 0x00000000000479c3 */ /* 0x000e620000002500 */
[----:B0-----:R-:W-:-:S05]  /*0030*/  VIADD R1, R1, 0xfffffeb8 ;  /* 0xfffffeb801017836 */ /* 0x001fca0000000000 */
[----:B------:R0:W-:Y:S02]  /*0040*/  STL.64 [R1], RZ ;  /* 0x000000ff01007387 */ /* 0x0001e40000100a00 */
[----:B------:R-:W1:Y:S02]  /*0050*/  LDC R16, c[0x0][0x360] ;  /* 0x0000d800ff107b82 */ /* 0x000e640000000800 */
[----:B------:R0:W-:Y:S04]  /*0060*/  STL.64 [R1+0x8], RZ ;  /* 0x000008ff01007387 */ /* 0x0001e80000100a00 */
[----:B------:R0:W-:Y:S04]  /*0070*/  STL.64 [R1+0x10], RZ ;  /* 0x000010ff01007387 */ /* 0x0001e80000100a00 */
[----:B------:R0:W-:Y:S04]  /*0080*/  STL.64 [R1+0x18], RZ ;  /* 0x000018ff01007387 */ /* 0x0001e80000100a00 */
[----:B------:R0:W-:Y:S04]  /*0090*/  STL.64 [R1+0x20], RZ ;  /* 0x000020ff01007387 */ /* 0x0001e80000100a00 */
[----:B------:R0:W-:Y:S04]  /*00a0*/  STL.64 [R1+0x28], RZ ;  /* 0x000028ff01007387 */ /* 0x0001e80000100a00 */
[----:B------:R0:W-:Y:S01]  /*00b0*/  STL.64 [R1+0x30], RZ ;  /* 0x000030ff01007387 */ /* 0x0001e20000100a00 */
[----:B-1----:R-:W-:Y:S01]  /*00c0*/  IMAD R16, R16, UR4, R3 ;  /* 0x0000000410107c24 */ /* 0x002fe2000f8e0203 */
[----:B------:R-:W1:Y:S02]  /*00d0*/  LDCU UR4, c[0x0][0x388] ;  /* 0x00007100ff0477ac */ /* 0x000e640008000800 */
[----:B------:R0:W-:Y:S04]  /*00e0*/  STL.64 [R1+0x38], RZ ;  /* 0x000038ff01007387 */ /* 0x0001e80000100a00 */
[----:B------:R0:W-:Y:S04]  /*00f0*/  STL.64 [R1+0x40], RZ ;  /* 0x000040ff01007387 */ /* 0x0001e80000100a00 */
[----:B------:R0:W-:Y:S04]  /*0100*/  STL.64 [R1+0x48], RZ ;  /* 0x000048ff01007387 */ /* 0x0001e80000100a00 */
[----:B------:R0:W-:Y:S04]  /*0110*/  STL.64 [R1+0x50], RZ ;  /* 0x000050ff01007387 */ /* 0x0001e80000100a00 */
[----:B------:R0:W-:Y:S01]  /*0120*/  STL.64 [R1+0x58], RZ ;  /* 0x000058ff01007387 */ /* 0x0001e20000100a00 */
[----:B-1----:R-:W-:-:S03]  /*0130*/  ISETP.GE.U32.AND P0, PT, R16, UR4, PT ;  /* 0x0000000410007c0c */ /* 0x002fc6000bf06070 */
[----:B------:R0:W-:Y:S04]  /*0140*/  STL.64 [R1+0x60], RZ ;  /* 0x000060ff01007387 */ /* 0x0001e80000100a00 */
        /* <DEDUP_REMOVED lines=27> */
[----:B------:R0:W-:Y:S01]  /*0300*/  STL [R1+0x140], RZ ;  /* 0x000140ff01007387 */ /* 0x0001e20000100800 */
[----:B------:R-:W-:Y:S05]  /*0310*/  @P0 EXIT ;  /* 0x000000000000094d */ /* 0x000fea0003800000 */
[----:B------:R-:W-:Y:S01]  /*0320*/  UIMAD UR4, UR4, UR4, URZ ;  /* 0x00000004040472a4 */ /* 0x000fe2000f8e02ff */
[----:B------:R-:W-:Y:S01]  /*0330*/  PLOP3.LUT P1, PT, PT, PT, PT, 0x80, 0x8 ;  /* 0x000000000008781c */ /* 0x000fe20003f2f070 */
[----:B------:R-:W1:Y:S01]  /*0340*/  LDCU.64 UR36, c[0x0][0x358] ;  /* 0x00006b00ff2477ac */ /* 0x000e620008000a00 */
[----:B------:R-:W-:Y:S02]  /*0350*/  BSSY.RECONVERGENT B0, `(.L_x_8) ;  /* 0x0000018000007945 */ /* 0x000fe40003800200 */
[----:B------:R-:W-:Y:S01]  /*0360*/  P2R R18, PR, RZ, 0x2 ;  /* 0x00000002ff127803 */ /* 0x000fe20000000000 */
[----:B------:R-:W2:Y:S01]  /*0370*/  LDCU UR5, c[0x0][0x388] ;  /* 0x00007100ff0577ac */ /* 0x000ea20008000800 */
[----:B------:R-:W-:-:S13]  /*0380*/  ISETP.GT.U32.AND P0, PT, R16, UR4, PT ;  /* 0x0000000410007c0c */ /* 0x000fda000bf04070 */
[----:B-1----:R-:W-:Y:S05]  /*0390*/  @P0 BRA `(.L_x_9) ;  /* 0x00000000004c0947 */ /* 0x002fea0003800000 */
[----:B------:R-:W1:Y:S01]  /*03a0*/  LDC.64 R4, c[0x0][0x380] ;  /* 0x0000e000ff047b82 */ /* 0x000e620000000a00 */
[----:B------:R-:W-:Y:S01]  /*03b0*/  BSSY.RECONVERGENT B1, `(.L_x_10) ;  /* 0x000000e000017945 */ /* 0x000fe20003800200 */
[----:B------:R-:W-:Y:S02]  /*03c0*/  IMAD.MOV.U32 R0, RZ, RZ, RZ ;  /* 0x000000ffff007224 */ /* 0x000fe400078e00ff */
[----:B------:R-:W-:Y:S02]  /*03d0*/  IMAD.MOV.U32 R6, RZ, RZ, RZ ;  /* 0x000000ffff067224 */ /* 0x000fe400078e00ff */
[----:B------:R-:W-:-:S07]  /*03e0*/  IMAD.MOV.U32 R7, RZ, RZ, R16 ;  /* 0x000000ffff077224 */ /* 0x000fce00078e0010 */
.L_x_11:
[----:B-1----:R-:W-:-:S06]  /*03f0*/  IMAD.WIDE.U32 R2, R7, 0x8, R4 ;  /* 0x0000000807027825 */ /* 0x002fcc00078e0004 */
[----:B---3--:R-:W3:Y:S01]  /*0400*/  LDG.E.64 R2, desc[UR36][R2.64] ;  /* 0x0000002402027981 */ /* 0x008ee2000c1e1b00 */
[----:B------:R-:W-:Y:S02]  /*0410*/  VIADD R6, R6, 0x1 ;  /* 0x0000000106067836 */ /* 0x000fe40000000000 */
[----:B--2---:R-:W-:-:S05]  /*0420*/  VIADD R7, R7, UR5 ;  /* 0x0000000507077c36 */ /* 0x004fca0008000000 */
[----:B------:R-:W-:Y:S01]  /*0430*/  ISETP.GT.U32.AND P1, PT, R7, UR4, PT ;  /* 0x0000000407007c0c */ /* 0x000fe2000bf24070 */
[----:B---3--:R-:W-:-:S14]  /*0440*/  DSETP.NEU.AND P0, PT, R2, RZ, PT ;  /* 0x000000ff0200722a */ /* 0x008fdc0003f0d000 */
[C---:B------:R-:W-:Y:S02]  /*0450*/  @P0 IMAD R9, R0.reuse, 0x4, R1 ;  /* 0x0000000400090824 */ /* 0x040fe400078e0201 */
[----:B------:R-:W-:-:S03]  /*0460*/  @P0 VIADD R0, R0, 0x1 ;  /* 0x0000000100000836 */ /* 0x000fc60000000000 */
[----:B------:R3:W-:Y:S01]  /*0470*/  @P0 STL [R9], R6 ;  /* 0x0000000609000387 */ /* 0x0007e20000100800 */
[----:B------:R-:W-:Y:S05]  /*0480*/  @!P1 BRA `(.L_x_11) ;  /* 0xfffffffc00d89947 */ /* 0x000fea000383ffff */
[----:B------:R-:W-:Y:S05]  /*0490*/  BSYNC.RECONVERGENT B1 ;  /* 0x0000000000017941 */ /* 0x000fea0003800200 */
.L_x_10:
[----:B------:R-:W2:Y:S02]  /*04a0*/  LDL R0, [R1] ;  /* 0x0000000001007983 */ /* 0x000ea40000100800 */
[----:B--2---:R-:W-:-:S04]  /*04b0*/  ISETP.EQ.AND P0, PT, R0, RZ, PT ;  /* 0x000000ff0000720c */ /* 0x004fc80003f02270 */
[----:B------:R-:W-:-:S09]  /*04c0*/  P2R R18, PR, RZ, 0x1 ;  /* 0x00000001ff127803 */ /* 0x000fd20000000000 */
.L_x_9:
[----:B--2---:R-:W-:Y:S05]  /*04d0*/  BSYNC.RECONVERGENT B0 ;  /* 0x0000000000007941 */ /* 0x004fea0003800200 */
.L_x_8:
[----:B------:R-:W-:Y:S01]  /*04e0*/  ISETP.NE.AND P0, PT, R18, RZ, PT ;  /* 0x000000ff1200720c */ /* 0x000fe20003f05270 */
[----:B------:R-:W-:Y:S01]  /*04f0*/  BSSY.RECONVERGENT B0, `(.L_x_12) ;  /* 0x000011d000007945 */ /* 0x000fe20003800200 */
[----:B------:R-:W-:Y:S02]  /*0500*/  IMAD.MOV.U32 R2, RZ, RZ, RZ ;  /* 0x000000ffff027224 */ /* 0x000fe400078e00ff */
[----:B------:R-:W-:-:S09]  /*0510*/  VIADD R17, R1, 0x8 ;  /* 0x0000000801117836 */ /* 0x000fd20000000000 */
[----:B------:R-:W-:Y:S05]  /*0520*/  @P0 BRA `(.L_x_13) ;  /* 0x0000001000640947 */ /* 0x000fea0003800000 */
[----:B------:R-:W2:Y:S01]  /*0530*/  LDL R0, [R1+0x4] ;  /* 0x0000040001007983 */ /* 0x000ea20000100800 */
[----:B------:R-:W-:Y:S02]  /*0540*/  MOV R2, 0x1 ;  /* 0x0000000100027802 */ /* 0x000fe40000000f00 */
[----:B--2---:R-:W-:-:S13]  /*0550*/  ISETP.NE.AND P0, PT, R0, RZ, PT ;  /* 0x000000ff0000720c */ /* 0x004fda0003f05270 */
[----:B------:R-:W-:Y:S05]  /*0560*/  @!P0 BRA `(.L_x_13) ;  /* 0x0000001000548947 */ /* 0x000fea0003800000 */
[----:B------:R-:W2:Y:S02]  /*0570*/  LDL.64 R2, [R1+0x8] ;  /* 0x0000080001027983 */ /* 0x000ea40000100a00 */
[----:B--2---:R-:W-:Y:S01]  /*0580*/  ISETP.NE.AND P0, PT, R2, RZ, PT ;  /* 0x000000ff0200720c */ /* 0x004fe20003f05270 */
[----:B------:R-:W-:-:S12]  /*0590*/  IMAD.MOV.U32 R2, RZ, RZ, 0x2 ;  /* 0x00000002ff027424 */ /* 0x000fd800078e00ff */
[----:B------:R-:W-:Y:S05]  /*05a0*/  @!P0 BRA `(.L_x_13) ;  /* 0x0000001000448947 */ /* 0x000fea0003800000 */
[----:B------:R-:W-:Y:S01]  /*05b0*/  ISETP.NE.AND P0, PT, R3, RZ, PT ;  /* 0x000000ff0300720c */ /* 0x000fe20003f05270 */
[----:B------:R-:W-:-:S12]  /*05c0*/  IMAD.MOV.U32 R2, RZ, RZ, 0x3 ;  /* 0x00000003ff027424 */ /* 0x000fd800078e00ff */
        /* <DEDUP_REMOVED lines=31> */
[----:B------:R-:W-:-:S12]  /*07c0*/  HFMA2 R2, -RZ, RZ, 0, 7.152557373046875e-07 ;  /* 0x0000000cff027431 */ /* 0x000fd800000001ff */
        /* <DEDUP_REMOVED lines=33> */
[----:B--2---:R-:W-:Y:S02]  /*09e0*/  ISETP.NE.AND P0, PT, R2, RZ, PT ;  /* 0x000000ff0200720c */ /* 0x004fe40003f05270 */
[----:B------:R-:W-:-:S11]  /*09f0*/  MOV R2, 0x16 ;  /* 0x0000001600027802 */ /* 0x000fd60000000f00 */
        /* <DEDUP_REMOVED lines=34> */
[----:B------:R-:W-:-:S12]  /*0c20*/  HFMA2 R2, -RZ, RZ, 0, 1.9073486328125e-06 ;  /* 0x00000020ff027431 */ /* 0x000fd800000001ff */
        /* <DEDUP_REMOVED lines=69> */
[----:B------:R-:W-:-:S12]  /*1080*/  HFMA2 R2, -RZ, RZ, 0, 3.0994415283203125e-06 ;  /* 0x00000034ff027431 */ /* 0x000fd800000001ff */
        /* <DEDUP_REMOVED lines=69> */
[----:B------:R-:W-:-:S12]  /*14e0*/  HFMA2 R2, -RZ, RZ, 0, 4.291534423828125e-06 ;  /* 0x00000048ff027431 */ /* 0x000fd800000001ff */
        /* <DEDUP_REMOVED lines=25> */
[----:B------:R-:W2:Y:S01]  /*1680*/  LDL R0, [R1+0x140] ;  /* 0x0001400001007983 */ /* 0x000ea20000100800 */
[----:B------:R-:W-:Y:S01]  /*1690*/  IMAD.MOV.U32 R2, RZ, RZ, 0x50 ;  /* 0x00000050ff027424 */ /* 0x000fe200078e00ff */
[----:B--2---:R-:W-:-:S04]  /*16a0*/  ISETP.NE.AND P0, PT, R0, RZ, PT ;  /* 0x000000ff0000720c */ /* 0x004fc80003f05270 */
[----:B------:R-:W-:-:S09]  /*16b0*/  SEL R2, R2, 0x51, !P0 ;  /* 0x0000005102027807 */ /* 0x000fd20004000000 */
.L_x_13:
[----:B------:R-:W-:Y:S05]  /*16c0*/  BSYNC.RECONVERGENT B0 ;  /* 0x0000000000007941 */ /* 0x000fea0003800200 */
.L_x_12:
[----:B---3--:R-:W1:Y:S01]  /*16d0*/  LDC.64 R8, c[0x0][0x390] ;  /* 0x0000e400ff087b82 */ /* 0x008e620000000a00 */
[----:B------:R-:W-:Y:S01]  /*16e0*/  MOV R6, 0x160 ;  /* 0x0000016000067802 */ /* 0x000fe20000000f00 */
[----:B------:R-:W-:Y:S01]  /*16f0*/  IMAD R4, R2, R2, RZ ;  /* 0x0000000202047224 */ /* 0x000fe200078e02ff */
[----:B------:R-:W2:Y:S01]  /*1700*/  LDCU.64 UR38, c[0x0][0x380] ;  /* 0x00007000ff2677ac */ /* 0x000ea20008000a00 */
[----:B------:R-:W-:-:S03]  /*1710*/  IMAD.MOV.U32 R5, RZ, RZ, RZ ;  /* 0x000000ffff057224 */ /* 0x000fc600078e00ff */
[----:B------:R-:W-:Y:S01]  /*1720*/  SHF.L.U32 R4, R4, 0x3, RZ ;  /* 0x0000000304047819 */ /* 0x000fe200000006ff */
[----:B------:R-:W3:Y:S01]  /*1730*/  LDC.64 R6, c[0x4][R6] ;  /* 0x0100000006067b82 */ /* 0x000ee20000000a00 */
[----:B-1----:R-:W-:-:S05]  /*1740*/  IMAD.WIDE.U32 R8, R16, 0x4, R8 ;  /* 0x0000000410087825 */ /* 0x002fca00078e0008 */
[----:B--2---:R1:W-:Y:S02]  /*1750*/  STG.E desc[UR36][R8.64], R2 ;  /* 0x0000000208007986 */ /* 0x0043e4000c101924 */
[----:B------:R-:W-:-:S07]  /*1760*/  LEPC R20, `(.L_x_14) ;  /* 0x000000001014794e */ /* 0x000fce0000000000 */
[----:B01-3--:R-:W-:Y:S05]  /*1770*/  CALL.ABS.NOINC R6 ;  /* 0x0000000006007343 */ /* 0x00bfea0003c00000 */
.L_x_14:
[----:B------:R-:W-:-:S13]  /*1780*/  ISETP.NE.AND P6, PT, R18, RZ, PT ;  /* 0x000000ff1200720c */ /* 0x000fda0003fc5270 */
[----:B------:R-:W-:Y:S05]  /*1790*/  @P6 BRA `(.L_x_15) ;  /* 0x0000000400bc6947 */ /* 0x000fea0003800000 */
[C---:B------:R-:W-:Y:S01]  /*17a0*/  LOP3.LUT R3, R2.reuse, 0x7c, RZ, 0xc0, !PT ;  /* 0x0000007c02037812 */ /* 0x040fe200078ec0ff */
[C---:B------:R-:W-:Y:S01]  /*17b0*/  VIADD R0, R2.reuse, 0xffffffff ;  /* 0xffffffff02007836 */ /* 0x040fe20000000000 */
[----:B------:R-:W-:Y:S01]  /*17c0*/  LOP3.LUT R6, R2, 0x3, RZ, 0xc0, !PT ;  /* 0x0000000302067812 */ /* 0x000fe200078ec0ff */
[----:B------:R-:W-:Y:S02]  /*17d0*/  IMAD.MOV.U32 R19, RZ, RZ, RZ ;  /* 0x000000ffff137224 */ /* 0x000fe400078e00ff */
[----:B------:R-:W-:Y:S02]  /*17e0*/  IMAD.MOV.U32 R7, RZ, RZ, RZ ;  /* 0x000000ffff077224 */ /* 0x000fe400078e00ff */
[----:B------:R-:W-:-:S07]  /*17f0*/  IMAD.MOV R8, RZ, RZ, -R3 ;  /* 0x000000ffff087224 */ /* 0x000fce00078e0a03 */
.L_x_22:
[C---:B--2---:R-:W-:Y:S01]  /*1800*/  IMAD R10, R7.reuse, 0x4, R1 ;  /* 0x00000004070a7824 */ /* 0x044fe200078e0201 */
[----:B0-----:R-:W0:Y:S05]  /*1810*/  LDCU UR4, c[0x0][0x388] ;  /* 0x00007100ff0477ac */ /* 0x001e2a0008000800 */
[----:B------:R-:W2:Y:S01]  /*1820*/  LDL R10, [R10] ;  /* 0x000000000a0a7983 */ /* 0x000ea20000100800 */
[----:B------:R-:W-:Y:S01]  /*1830*/  ISETP.GE.U32.AND P1, PT, R0, 0x3, PT ;  /* 0x000000030000780c */ /* 0x000fe20003f26070 */
[----:B------:R-:W-:Y:S01]  /*1840*/  VIADD R7, R7, 0x1 ;  /* 0x0000000107077836 */ /* 0x000fe20000000000 */
[----:B------:R-:W-:Y:S01]  /*1850*/  BSSY.RECONVERGENT B0, `(.L_x_16) ;  /* 0x0000039000007945 */ /* 0x000fe20003800200 */
[----:B-1----:R-:W-:-:S03]  /*1860*/  IMAD.MOV.U32 R12, RZ, RZ, RZ ;  /* 0x000000ffff0c7224 */ /* 0x002fc600078e00ff */
[----:B------:R-:W-:Y:S01]  /*1870*/  ISETP.NE.AND P0, PT, R7, R2, PT ;  /* 0x000000020700720c */ /* 0x000fe20003f05270 */
[----:B--2---:R-:W-:-:S04]  /*1880*/  VIADD R9, R10, 0xffffffff ;  /* 0xffffffff0a097836 */ /* 0x004fc80000000000 */
[----:B0-----:R-:W-:Y:S02]  /*1890*/  IMAD R9, R9, UR4, RZ ;  /* 0x0000000409097c24 */ /* 0x001fe4000f8e02ff */
[----:B------:R-:W-:Y:S06]  /*18a0*/  @!P1 BRA `(.L_x_17) ;  /* 0x0000000000cc9947 */ /* 0x000fec0003800000 */
[----:B------:R-:W-:Y:S01]  /*18b0*/  BSSY.RECONVERGENT B1, `(.L_x_18) ;  /* 0x0000030000017945 */ /* 0x000fe20003800200 */
[----:B------:R-:W-:Y:S01]  /*18c0*/  VIADD R11, R19, 0x1 ;  /* 0x00000001130b7836 */ /* 0x000fe20000000000 */
[----:B------:R-:W-:Y:S01]  /*18d0*/  MOV R10, R17 ;  /* 0x00000011000a7202 */ /* 0x000fe20000000f00 */
[----:B------:R-:W-:-:S07]  /*18e0*/  IMAD.MOV.U32 R22, RZ, RZ, R8 ;  /* 0x000000ffff167224 */ /* 0x000fce00078e0008 */
.L_x_19:
[----:B0-----:R-:W2:Y:S02]  /*18f0*/  LDL R12, [R10+-0x8] ;  /* 0xfffff8000a0c7983 */ /* 0x001ea40000100800 */
[----:B--2---:R-:W-:-:S05]  /*1900*/  VIADD R12, R12, 0xffffffff ;  /* 0xffffffff0c0c7836 */ /* 0x004fca0000000000 */
[----:B------:R-:W-:-:S05]  /*1910*/  IADD3 R12, P1, PT, R9, R12, RZ ;  /* 0x0000000c090c7210 */ /* 0x000fca0007f3e0ff */
[----:B------:R-:W-:Y:S01]  /*1920*/  IMAD.X R13, RZ, RZ, RZ, P1 ;  /* 0x000000ffff0d7224 */ /* 0x000fe200008e06ff */
[----:B------:R-:W-:-:S04]  /*1930*/  LEA R20, P1, R12, UR38, 0x3 ;  /* 0x000000260c147c11 */ /* 0x000fc8000f8218ff */
[----:B------:R-:W-:-:S06]  /*1940*/  LEA.HI.X R21, R12, UR39, R13, 0x3, P1 ;  /* 0x000000270c157c11 */ /* 0x000fcc00088f1c0d */
[----:B------:R-:W2:Y:S01]  /*1950*/  LDG.E.64 R20, desc[UR36][R20.64] ;  /* 0x0000002414147981 */ /* 0x000ea2000c1e1b00 */
[----:B------:R-:W-:-:S04]  /*1960*/  VIADD R19, R11, 0xffffffff ;  /* 0xffffffff0b137836 */ /* 0x000fc80000000000 */
[----:B------:R-:W-:-:S05]  /*1970*/  IMAD.WIDE.U32 R18, R19, 0x8, R4 ;  /* 0x0000000813127825 */ /* 0x000fca00078e0004 */
[----:B--2---:R0:W-:Y:S04]  /*1980*/  ST.E.64 desc[UR36][R18.64], R20 ;  /* 0x0000001412007985 */ /* 0x0041e8000c101b24 */
[----:B------:R-:W2:Y:S02]  /*1990*/  LDL R12, [R10+-0x4] ;  /* 0xfffffc000a0c7983 */ /* 0x000ea40000100800 */
[----:B--2---:R-:W-:-:S05]  /*19a0*/  VIADD R12, R12, 0xffffffff ;  /* 0xffffffff0c0c7836 */ /* 0x004fca0000000000 */
[----:B------:R-:W-:-:S05]  /*19b0*/  IADD3 R13, P1, PT, R9, R12, RZ ;  /* 0x0000000c090d7210 */ /* 0x000fca0007f3e0ff */
[----:B------:R-:W-:Y:S01]  /*19c0*/  IMAD.X R14, RZ, RZ, RZ, P1 ;  /* 0x000000ffff0e7224 */ /* 0x000fe200008e06ff */
[----:B------:R-:W-:-:S04]  /*19d0*/  LEA R12, P1, R13, UR38, 0x3 ;  /* 0x000000260d0c7c11 */ /* 0x000fc8000f8218ff */
[----:B------:R-:W-:-:S06]  /*19e0*/  LEA.HI.X R13, R13, UR39, R14, 0x3, P1 ;  /* 0x000000270d0d7c11 */ /* 0x000fcc00088f1c0e */
[----:B------:R-:W2:Y:S01]  /*19f0*/  LDG.E.64 R12, desc[UR36][R12.64] ;  /* 0x000000240c0c7981 */ /* 0x000ea2000c1e1b00 */
[----:B------:R-:W-:-:S05]  /*1a00*/  IMAD.WIDE.U32 R14, R11, 0x8, R4 ;  /* 0x000000080b0e7825 */ /* 0x000fca00078e0004 */
[----:B--2---:R1:W-:Y:S04]  /*1a10*/  ST.E.64 desc[UR36][R14.64], R12 ;  /* 0x0000000c0e007985 */ /* 0x0043e8000c101b24 */
[----:B------:R-:W0:Y:S02]  /*1a20*/  LDL R23, [R10] ;  /* 0x000000000a177983 */ /* 0x000e240000100800 */
[----:B0-----:R-:W-:-:S05]  /*1a30*/  VIADD R18, R23, 0xffffffff ;  /* 0xffffffff17127836 */ /* 0x001fca0000000000 */
        /* <DEDUP_REMOVED lines=8> */
[----:B-1----:R-:W2:Y:S02]  /*1ac0*/  LDL R12, [R10+0x4] ;  /* 0x000004000a0c7983 */ /* 0x002ea40000100800 */
[----:B--2---:R-:W-:-:S04]  /*1ad0*/  IADD3 R12, PT, PT, R12, -0x1, RZ ;  /* 0xffffffff0c0c7810 */ /* 0x004fc80007ffe0ff */
[----:B------:R-:W-:-:S05]  /*1ae0*/  IADD3 R13, P1, PT, R9, R12, RZ ;  /* 0x0000000c090d7210 */ /* 0x000fca0007f3e0ff */
[----:B------:R-:W-:Y:S01]  /*1af0*/  IMAD.X R14, RZ, RZ, RZ, P1 ;  /* 0x000000ffff0e7224 */ /* 0x000fe200008e06ff */
[----:B------:R-:W-:-:S04]  /*1b00*/  LEA R12, P1, R13, UR38, 0x3 ;  /* 0x000000260d0c7c11 */ /* 0x000fc8000f8218ff */
[----:B------:R-:W-:-:S06]  /*1b10*/  LEA.HI.X R13, R13, UR39, R14, 0x3, P1 ;  /* 0x000000270d0d7c11 */ /* 0x000fcc00088f1c0e */
[----:B------:R-:W2:Y:S01]  /*1b20*/  LDG.E.64 R12, desc[UR36][R12.64] ;  /* 0x000000240c0c7981 */ /* 0x000ea2000c1e1b00 */
[----:B------:R-:W-:Y:S02]  /*1b30*/  VIADD R15, R11, 0x2 ;  /* 0x000000020b0f7836 */ /* 0x000fe40000000000 */
[----:B------:R-:W-:Y:S02]  /*1b40*/  VIADD R22, R22, 0x4 ;  /* 0x0000000416167836 */ /* 0x000fe40000000000 */
[----:B------:R-:W-:-:S03]  /*1b50*/  IMAD.WIDE.U32 R14, R15, 0x8, R4 ;  /* 0x000000080f0e7825 */ /* 0x000fc600078e0004 */
[----:B------:R-:W-:Y:S01]  /*1b60*/  ISETP.NE.AND P1, PT, R22, RZ, PT ;  /* 0x000000ff1600720c */ /* 0x000fe20003f25270 */
[----:B------:R-:W-:Y:S02]  /*1b70*/  VIADD R11, R11, 0x4 ;  /* 0x000000040b0b7836 */ /* 0x000fe40000000000 */
[----:B------:R-:W-:Y:S01]  /*1b80*/  VIADD R10, R10, 0x10 ;  /* 0x000000100a0a7836 */ /* 0x000fe20000000000 */
[----:B--2---:R0:W-:Y:S09]  /*1b90*/  ST.E.64 desc[UR36][R14.64], R12 ;  /* 0x0000000c0e007985 */ /* 0x0041f2000c101b24 */
[----:B------:R-:W-:Y:S05]  /*1ba0*/  @P1 BRA `(.L_x_19) ;  /* 0xfffffffc00501947 */ /* 0x000fea000383ffff */
[----:B------:R-:W-:Y:S05]  /*1bb0*/  BSYNC.RECONVERGENT B1 ;  /* 0x0000000000017941 */ /* 0x000fea0003800200 */
.L_x_18:
[----:B0-----:R-:W-:Y:S02]  /*1bc0*/  VIADD R19, R11, 0xffffffff ;  /* 0xffffffff0b137836 */ /* 0x001fe40000000000 */
[----:B------:R-:W-:-:S07]  /*1bd0*/  IMAD.MOV.U32 R12, RZ, RZ, R3 ;  /* 0x000000ffff0c7224 */ /* 0x000fce00078e0003 */
.L_x_17:
[----:B------:R-:W-:Y:S05]  /*1be0*/  BSYNC.RECONVERGENT B0 ;  /* 0x0000000000007941 */ /* 0x000fea0003800200 */
.L_x_16:
[----:B------:R-:W-:Y:S01]  /*1bf0*/  ISETP.NE.AND P1, PT, R6, RZ, PT ;  /* 0x000000ff0600720c */ /* 0x000fe20003f25270 */
[----:B------:R-:W-:-:S12]  /*1c00*/  BSSY.RECONVERGENT B0, `(.L_x_20) ;  /* 0x0000027000007945 */ /* 0x000fd80003800200 */
[----:B------:R-:W-:Y:S05]  /*1c10*/  @!P1 BRA `(.L_x_21) ;  /* 0x0000000000949947 */ /* 0x000fea0003800000 */
[----:B------:R-:W-:Y:S01]  /*1c20*/  IMAD R18, R12, 0x4, R1 ;  /* 0x000000040c127824 */ /* 0x000fe200078e0201 */
[----:B------:R-:W0:Y:S04]  /*1c30*/  LDC.64 R10, c[0x0][0x380] ;  /* 0x0000e000ff0a7b82 */ /* 0x000e280000000a00 */
[----:B------:R-:W2:Y:S02]  /*1c40*/  LDL R12, [R18] ;  /* 0x00000000120c7983 */ /* 0x000ea40000100800 */
[----:B--2---:R-:W-:-:S05]  /*1c50*/  VIADD R12, R12, 0xffffffff ;  /* 0xffffffff0c0c7836 */ /* 0x004fca0000000000 */
[----:B------:R-:W-:-:S04]  /*1c60*/  IADD3 R13, P1, PT, R9, R12, RZ ;  /* 0x0000000c090d7210 */ /* 0x000fc80007f3e0ff */
[----:B------:R-:W-:Y:S02]  /*1c70*/  IADD3.X R14, PT, PT, RZ, RZ, RZ, P1, !PT ;  /* 0x000000ffff0e7210 */ /* 0x000fe40000ffe4ff */
[----:B0-----:R-:W-:-:S04]  /*1c80*/  LEA R12, P1, R13, R10, 0x3 ;  /* 0x0000000a0d0c7211 */ /* 0x001fc800078218ff */
[----:B------:R-:W-:-:S06]  /*1c90*/  LEA.HI.X R13, R13, R11, R14, 0x3, P1 ;  /* 0x0000000b0d0d7211 */ /* 0x000fcc00008f1c0e */
[----:B------:R-:W2:Y:S01]  /*1ca0*/  LDG.E.64 R12, desc[UR36][R12.64] ;  /* 0x000000240c0c7981 */ /* 0x000ea2000c1e1b00 */
[----:B------:R-:W-:Y:S01]  /*1cb0*/  IMAD.WIDE.U32 R14, R19, 0x8, R4 ;  /* 0x00000008130e7825 */ /* 0x000fe200078e0004 */
[----:B------:R-:W-:-:S03]  /*1cc0*/  ISETP.NE.AND P1, PT, R6, 0x1, PT ;  /* 0x000000010600780c */ /* 0x000fc60003f25270 */
[----:B------:R-:W-:Y:S02]  /*1cd0*/  IMAD.MOV.U32 R20, RZ, RZ, R19 ;  /* 0x000000ffff147224 */ /* 0x000fe400078e0013 */
[----:B------:R-:W-:Y:S01]  /*1ce0*/  VIADD R19, R19, 0x1 ;  /* 0x0000000113137836 */ /* 0x000fe20000000000 */
[----:B--2---:R0:W-:Y:S07]  /*1cf0*/  ST.E.64 desc[UR36][R14.64], R12 ;  /* 0x0000000c0e007985 */ /* 0x0041ee000c101b24 */
[----:B------:R-:W-:Y:S05]  /*1d00*/  @!P1 BRA `(.L_x_21) ;  /* 0x0000000000589947 */ /* 0x000fea0003800000 */
[----:B0-----:R-:W2:Y:S02]  /*1d10*/  LDL R12, [R18+0x4] ;  /* 0x00000400120c7983 */ /* 0x001ea40000100800 */
[----:B--2---:R-:W-:-:S05]  /*1d20*/  VIADD R12, R12, 0xffffffff ;  /* 0xffffffff0c0c7836 */ /* 0x004fca0000000000 */
[----:B------:R-:W-:-:S05]  /*1d30*/  IADD3 R13, P1, PT, R9, R12, RZ ;  /* 0x0000000c090d7210 */ /* 0x000fca0007f3e0ff */
[----:B------:R-:W-:Y:S01]  /*1d40*/  IMAD.X R14, RZ, RZ, RZ, P1 ;  /* 0x000000ffff0e7224 */ /* 0x000fe200008e06ff */
[----:B------:R-:W-:-:S04]  /*1d50*/  LEA R12, P1, R13, R10, 0x3 ;  /* 0x0000000a0d0c7211 */ /* 0x000fc800078218ff */
[----:B------:R-:W-:-:S06]  /*1d60*/  LEA.HI.X R13, R13, R11, R14, 0x3, P1 ;  /* 0x0000000b0d0d7211 */ /* 0x000fcc00008f1c0e */
[----:B------:R-:W2:Y:S01]  /*1d70*/  LDG.E.64 R12, desc[UR36][R12.64] ;  /* 0x000000240c0c7981 */ /* 0x000ea2000c1e1b00 */
[----:B------:R-:W-:Y:S01]  /*1d80*/  IMAD.WIDE.U32 R14, R19, 0x8, R4 ;  /* 0x00000008130e7825 */ /* 0x000fe200078e0004 */
[----:B------:R-:W-:-:S03]  /*1d90*/  ISETP.NE.AND P1, PT, R6, 0x2, PT ;  /* 0x000000020600780c */ /* 0x000fc60003f25270 */
[----:B------:R-:W-:Y:S01]  /*1da0*/  VIADD R19, R20, 0x2 ;  /* 0x0000000214137836 */ /* 0x000fe20000000000 */
[----:B--2---:R1:W-:Y:S09]  /*1db0*/  ST.E.64 desc[UR36][R14.64], R12 ;  /* 0x0000000c0e007985 */ /* 0x0043f2000c101b24 */
[----:B------:R-:W-:Y:S05]  /*1dc0*/  @!P1 BRA `(.L_x_21) ;  /* 0x0000000000289947 */ /* 0x000fea0003800000 */
[----:B------:R-:W1:Y:S02]  /*1dd0*/  LDL R18, [R18+0x8] ;  /* 0x0000080012127983 */ /* 0x000e640000100800 */
[----:B-1----:R-:W-:-:S05]  /*1de0*/  VIADD R12, R18, 0xffffffff ;  /* 0xffffffff120c7836 */ /* 0x002fca0000000000 */
[----:B------:R-:W-:-:S04]  /*1df0*/  IADD3 R12, P1, PT, R9, R12, RZ ;  /* 0x0000000c090c7210 */ /* 0x000fc80007f3e0ff */
[----:B------:R-:W-:Y:S01]  /*1e00*/  LEA R10, P2, R12, R10, 0x3 ;  /* 0x0000000a0c0a7211 */ /* 0x000fe200078418ff */
[----:B------:R-:W-:-:S05]  /*1e10*/  IMAD.X R9, RZ, RZ, RZ, P1 ;  /* 0x000000ffff097224 */ /* 0x000fca00008e06ff */
[----:B------:R-:W-:-:S06]  /*1e20*/  LEA.HI.X R11, R12, R11, R9, 0x3, P2 ;  /* 0x0000000b0c0b7211 */ /* 0x000fcc00010f1c09 */
[----:B------:R-:W2:Y:S01]  /*1e30*/  LDG.E.64 R10, desc[UR36][R10.64] ;  /* 0x000000240a0a7981 */ /* 0x000ea2000c1e1b00 */
[----:B------:R-:W-:-:S04]  /*1e40*/  IMAD.WIDE.U32 R12, R19, 0x8, R4 ;  /* 0x00000008130c7825 */ /* 0x000fc800078e0004 */
[----:B------:R-:W-:Y:S01]  /*1e50*/  VIADD R19, R20, 0x3 ;  /* 0x0000000314137836 */ /* 0x000fe20000000000 */
[----:B--2---:R2:W-:Y:S06]  /*1e60*/  ST.E.64 desc[UR36][R12.64], R10 ;  /* 0x0000000a0c007985 */ /* 0x0045ec000c101b24 */
.L_x_21:
[----:B------:R-:W-:Y:S05]  /*1e70*/  BSYNC.RECONVERGENT B0 ;  /* 0x0000000000007941 */ /* 0x000fea0003800200 */
.L_x_20:
[----:B------:R-:W-:Y:S05]  /*1e80*/  @P0 BRA `(.L_x_22) ;  /* 0xfffffff8005c0947 */ /* 0x000fea000383ffff */
.L_x_15:
[----:B------:R-:W3:Y:S01]  /*1e90*/  LDC.64 R2, c[0x4][RZ] ;  /* 0x01000000ff027b82 */ /* 0x000ee20000000a00 */
[----:B------:R-:W-:Y:S05]  /*1ea0*/  WARPSYNC.ALL ;  /* 0x0000000000007948 */ /* 0x000fea0003800000 */
[----:B---3--:R-:W-:-:S05]  /*1eb0*/  IMAD.WIDE.U32 R16, R16, 0x8, R2 ;  /* 0x0000000810107825 */ /* 0x008fca00078e0002 */
[----:B------:R-:W-:Y:S01]  /*1ec0*/  STG.E.64 desc[UR36][R16.64], R4 ;  /* 0x0000000410007986 */ /* 0x000fe2000c101b24 */
[----:B------:R-:W-:Y:S06]  /*1ed0*/  BAR.SYNC.DEFER_BLOCKING 0x0 ;  /* 0x0000000000007b1d */ /* 0x000fec0000010000 */
[----:B------:R-:W-:Y:S05]  /*1ee0*/  EXIT ;  /* 0x000000000000794d */ /* 0x000fea0003800000 */
.L_x_23:
        /* <DEDUP_REMOVED lines=9> */
.L_x_26:


//--------------------- .nv.shared.reserved.0     --------------------------
	.section	.nv.shared.reserved.0,"aw",@nobits
	.weak		__nv_reservedSMEM_offset_0_alias
	.size		__nv_reservedSMEM_offset_0_alias, 0, 64
	.other		__nv_reservedSMEM_offset_0_alias,@"STO_CUDA_RESERVED_SHARED STV_DEFAULT"
__nv_reservedSMEM_offset_0_alias:
	.zero		0
	.zero		64


//--------------------- .nv.global                --------------------------
	.section	.nv.global,"aw",@nobits
	.align	8
.nv.global:
	.type		dataptr,@object
	.size		dataptr,(_ZN34_INTERNAL_0dd6e025_4_k_cu_6c7dbcce6thrust24THRUST_300001_SM_1000_NS12placeholders3_10E - dataptr)
dataptr:
	.zero		648
	.type		_ZN34_INTERNAL_0dd6e025_4_k_cu_6c7dbcce6thrust24THRUST_300001_SM_1000_NS12placeholders3_10E,@object
	.size		_ZN34_INTERNAL_0dd6e025_4_k_cu_6c7dbcce6thrust24THRUST_300001_SM_1000_NS12placeholders3_10E,(_ZN34_INTERNAL_0dd6e025_4_k_cu_6c7dbcce4cuda3std3__419piecewise_constructE - _ZN34_INTERNAL_0dd6e025_4_k_cu_6c7dbcce6thrust24THRUST_300001_SM_1000_NS12placeholders3_10E)
_ZN34_INTERNAL_0dd6e025_4_k_cu_6c7dbcce6thrust24THRUST_300001_SM_1000_NS12placeholders3_10E:
	.zero		1
	.type		_ZN34_INTERNAL_0dd6e025_4_k_cu_6c7dbcce4cuda3std3__419piecewise_constructE,@object
	.size		_ZN34_INTERNAL_0dd6e025_4_k_cu_6c7dbcce4cuda3std3__419piecewise_constructE,(_ZN34_INTERNAL_0dd6e025_4_k_cu_6c7dbcce4cuda3std6ranges3__45__cpo5cdataE - _ZN34_INTERNAL_0dd6e025_4_k_cu_6c7dbcce4cuda3std3__419piecewise_constructE)
_ZN34_INTERNAL_0dd6e025_4_k_cu_6c7dbcce4cuda3std3__419piecewise_constructE:
	.zero		1
	.type		_ZN34_INTERNAL_0dd6e025_4_k_cu_6c7dbcce4cuda3std6ranges3__45__cpo5cdataE,@object
	.size		_ZN34_INTERNAL_0dd6e025_4_k_cu_6c7dbcce4cuda3std6ranges3__45__cpo5cdataE,(_ZN34_INTERNAL_0dd6e025_4_k_cu_6c7dbcce6thrust24THRUST_300001_SM_1000_NS12placeholders2_2E - _ZN34_INTERNAL_0dd6e025_4_k_cu_6c7dbcce4cuda3std6ranges3__45__cpo5cdataE)
_ZN34_INTERNAL_0dd6e025_4_k_cu_6c7dbcce4cuda3std6ranges3__45__cpo5cdataE:
	.zero		1
	.type		_ZN34_INTERNAL_0dd6e025_4_k_cu_6c7dbcce6thrust24THRUST_300001_SM_1000_NS12placeholders2_2E,@object
	.size		_ZN34_INTERNAL_0dd6e025_4_k_cu_6c7dbcce6thrust24THRUST_300001_SM_1000_NS12placeholders2_2E,(_ZN34_INTERNAL_0dd6e025_4_k_cu_6c7dbcce4cuda3std3__45__cpo3endE - _ZN34_INTERNAL_0dd6e025_4_k_cu_6c7dbcce6thrust24THRUST_300001_SM_1000_NS12placeholders2_2E)
_ZN34_INTERNAL_0dd6e025_4_k_cu_6c7dbcce6thrust24THRUST_300001_SM_1000_NS12placeholders2_2E:
	.zero		1
	.type		_ZN34_INTERNAL_0dd6e025_4_k_cu_6c7dbcce4cuda3std3__45__cpo3endE,@object
	.size		_ZN34_INTERNAL_0dd6e025_4_k_cu_6c7dbcce4cuda3std3__45__cpo3endE,(_ZN34_INTERNAL_0dd6e025_4_k_cu_6c7dbcce4cuda3std6ranges3__45__cpo3endE - _ZN34_INTERNAL_0dd6e025_4_k_cu_6c7dbcce4cuda3std3__45__cpo3endE)
_ZN34_INTERNAL_0dd6e025_4_k_cu_6c7dbcce4cuda3std3__45__cpo3endE:
	.zero		1
	.type		_ZN34_INTERNAL_0dd6e025_4_k_cu_6c7dbcce4cuda3std6ranges3__45__cpo3endE,@object
	.size		_ZN34_INTERNAL_0dd6e025_4_k_cu_6c7dbcce4cuda3std6ranges3__45__cpo3endE,(_ZN34_INTERNAL_0dd6e025_4_k_cu_6c7dbcce6thrust24THRUST_300001_SM_1000_NS12placeholders2_6E - _ZN34_INTERNAL_0dd6e025_4_k_cu_6c7dbcce4cuda3std6ranges3__45__cpo3endE)
_ZN34_INTERNAL_0dd6e025_4_k_cu_6c7dbcce4cuda3std6ranges3__45__cpo3endE:
	.zero		1
	.type		_ZN34_INTERNAL_0dd6e025_4_k_cu_6c7dbcce6thrust24THRUST_300001_SM_1000_NS12placeholders2_6E,@object
	.size		_ZN34_INTERNAL_0dd6e025_4_k_cu_6c7dbcce6thrust24THRUST_300001_SM_1000_NS12placeholders2_6E,(_ZN34_INTERNAL_0dd6e025_4_k_cu_6c7dbcce4cuda3std3__45__cpo4rendE - _ZN34_INTERNAL_0dd6e025_4_k_cu_6c7dbcce6thrust24THRUST_300001_SM_1000_NS12placeholders2_6E)
_ZN34_INTERNAL_0dd6e025_4_k_cu_6c7dbcce6thrust24THRUST_300001_SM_1000_NS12placeholders2_6E:
	.zero		1
	.type		_ZN34_INTERNAL_0dd6e025_4_k_cu_6c7dbcce4cuda3std3__45__cpo4rendE,@object
	.size		_ZN34_INTERNAL_0dd6e025_4_k_cu_6c7dbcce4cuda3std3__45__cpo4rendE,(_ZN34_INTERNAL_0dd6e025_4_k_cu_6c7dbcce4cuda3std6ranges3__45__cpo9iter_swapE - _ZN34_INTERNAL_0dd6e025_4_k_cu_6c7dbcce4cuda3std3__45__cpo4rendE)
_ZN34_INTERNAL_0dd6e025_4_k_cu_6c7dbcce4cuda3std3__45__cpo4rendE:
	.zero		1
	.type		_ZN34_INTERNAL_0dd6e025_4_k_cu_6c7dbcce4cuda3std6ranges3__45__cpo9iter_swapE,@object
	.size		_ZN34_INTERNAL_0dd6e025_4_k_cu_6c7dbcce4cuda3std6ranges3__45__cpo9iter_swapE,(_ZN34_INTERNAL_0dd6e025_4_k_cu_6c7dbcce4cuda3std3__48unexpectE - _ZN34_INTERNAL_0dd6e025_4_k_cu_6c7dbcce4cuda3std6ranges3__45__cpo9iter_swapE)
_ZN34_INTERNAL_0dd6e025_4_k_cu_6c7dbcce4cuda3std6ranges3__45__cpo9iter_swapE:
	.zero		1
	.type		_ZN34_INTERNAL_0dd6e025_4_k_cu_6c7dbcce4cuda3std3__48unexpectE,@object
	.size		_ZN34_INTERNAL_0dd6e025_4_k_cu_6c7dbcce4cuda3std3__48unexpectE,(_ZN34_INTERNAL_0dd6e025_4_k_cu_6c7dbcce6thrust24THRUST_300001_SM_1000_NS8cuda_cub3parE - _ZN34_INTERNAL_0dd6e025_4_k_cu_6c7dbcce4cuda3std3__48unexpectE)
_ZN34_INTERNAL_0dd6e025_4_k_cu_6c7dbcce4cuda3std3__48unexpectE:
	.zero		1
	.type		_ZN34_INTERNAL_0dd6e025_4_k_cu_6c7dbcce6thrust24THRUST_300001_SM_1000_NS8cuda_cub3parE,@object
	.size		_ZN34_INTERNAL_0dd6e025_4_k_cu_6c7dbcce6thrust24THRUST_300001_SM_1000_NS8cuda_cub3parE,(_ZN34_INTERNAL_0dd6e025_4_k_cu_6c7dbcce6thrust24THRUST_300001_SM_1000_NS12placeholders2_8E - _ZN34_INTERNAL_0dd6e025_4_k_cu_6c7dbcce6thrust24THRUST_300001_SM_1000_NS8cuda_cub3parE)
_ZN34_INTERNAL_0dd6e025_4_k_cu_6c7dbcce6thrust24THRUST_300001_SM_1000_NS8cuda_cub3parE:
	.zero		1
	.type		_ZN34_INTERNAL_0dd6e025_4_k_cu_6c7dbcce6thrust24THRUST_300001_SM_1000_NS12placeholders2_8E,@object
	.size		_ZN34_INTERNAL_0dd6e025_4_k_cu_6c7dbcce6thrust24THRUST_300001_SM_1000_NS12placeholders2_8E,(_ZN34_INTERNAL_0dd6e025_4_k_cu_6c7dbcce4cuda3std3__45__cpo5crendE - _ZN34_INTERNAL_0dd6e025_4_k_cu_6c7dbcce6thrust24THRUST_300001_SM_1000_NS12placeholders2_8E)
_ZN34_INTERNAL_0dd6e025_4_k_cu_6c7dbcce6thrust24THRUST_300001_SM_1000_NS12placeholders2_8E:
	.zero		1
	.type		_ZN34_INTERNAL_0dd6e025_4_k_cu_6c7dbcce4cuda3std3__45__cpo5crendE,@object
	.size		_ZN34_INTERNAL_0dd6e025_4_k_cu_6c7dbcce4cuda3std3__45__cpo5crendE,(_ZN34_INTERNAL_0dd6e025_4_k_cu_6c7dbcce4cuda3std6ranges3__45__cpo4prevE - _ZN34_INTERNAL_0dd6e025_4_k_cu_6c7dbcce4cuda3std3__45__cpo5crendE)
_ZN34_INTERNAL_0dd6e025_4_k_cu_6c7dbcce4cuda3std3__45__cpo5crendE:
	.zero		1
	.type		_ZN34_INTERNAL_0dd6e025_4_k_cu_6c7dbcce4cuda3std6ranges3__45__cpo4prevE,@object
	.size		_ZN34_INTERNAL_0dd6e025_4_k_cu_6c7dbcce4cuda3std6ranges3__45__cpo4prevE,(_ZN34_INTERNAL_0dd6e025_4_k_cu_6c7dbcce6thrust24THRUST_300001_SM_1000_NS6system6detail10sequential3seqE - _ZN34_INTERNAL_0dd6e025_4_k_cu_6c7dbcce4cuda3std6ranges3__45__cpo4prevE)
_ZN34_INTERNAL_0dd6e025_4_k_cu_6c7dbcce4cuda3std6ranges3__45__cpo4prevE:
	.zero		1
	.type		_ZN34_INTERNAL_0dd6e025_4_k_cu_6c7dbcce6thrust24THRUST_300001_SM_1000_NS6system6detail10sequential3seqE,@object
	.size		_ZN34_INTERNAL_0dd6e025_4_k_cu_6c7dbcce6thrust24THRUST_300001_SM_1000_NS6system6detail10sequential3seqE,(_ZN34_INTERNAL_0dd6e025_4_k_cu_6c7dbcce4cuda3std6ranges3__45__cpo9iter_moveE - _ZN34_INTERNAL_0dd6e025_4_k_cu_6c7dbcce6thrust24THRUST_300001_SM_1000_NS6system6detail10sequential3seqE)
_ZN34_INTERNAL_0dd6e025_4_k_cu_6c7dbcce6thrust24THRUST_300001_SM_1000_NS6system6detail10sequential3seqE:
	.zero		1
	.type		_ZN34_INTERNAL_0dd6e025_4_k_cu_6c7dbcce4cuda3std6ranges3__45__cpo9iter_moveE,@object
	.size		_ZN34_INTERNAL_0dd6e025_4_k_cu_6c7dbcce4cuda3std6ranges3__45__cpo9iter_moveE,(_ZN34_INTERNAL_0dd6e025_4_k_cu_6c7dbcce6thrust24THRUST_300001_SM_1000_NS12placeholders2_4E - _ZN34_INTERNAL_0dd6e025_4_k_cu_6c7dbcce4cuda3std6ranges3__45__cpo9iter_moveE)
_ZN34_INTERNAL_0dd6e025_4_k_cu_6c7dbcce4cuda3std6ranges3__45__cpo9iter_moveE:
	.zero		1
	.type		_ZN34_INTERNAL_0dd6e025_4_k_cu_6c7dbcce6thrust24THRUST_300001_SM_1000_NS12placeholders2_4E,@object
	.size		_ZN34_INTERNAL_0dd6e025_4_k_cu_6c7dbcce6thrust24THRUST_300001_SM_1000_NS12placeholders2_4E,(_ZN34_INTERNAL_0dd6e025_4_k_cu_6c7dbcce4cuda3std3__45__cpo4cendE - _ZN34_INTERNAL_0dd6e025_4_k_cu_6c7dbcce6thrust24THRUST_300001_SM_1000_NS12placeholders2_4E)
_ZN34_INTERNAL_0dd6e025_4_k_cu_6c7dbcce6thrust24THRUST_300001_SM_1000_NS12placeholders2_4E:
	.zero		1
	.type		_ZN34_INTERNAL_0dd6e025_4_k_cu_6c7dbcce4cuda3std3__45__cpo4cendE,@object
	.size		_ZN34_INTERNAL_0dd6e025_4_k_cu_6c7dbcce4cuda3std3__45__cpo4cendE,(_ZN34_INTERNAL_0dd6e025_4_k_cu_6c7dbcce4cuda3std6ranges3__45__cpo4cendE - _ZN34_INTERNAL_0dd6e025_4_k_cu_6c7dbcce4cuda3std3__45__cpo4cendE)
_ZN34_INTERNAL_0dd6e025_4_k_cu_6c7dbcce4cuda3std3__45__cpo4cendE:
	.zero		1
	.type		_ZN34_INTERNAL_0dd6e025_4_k_cu_6c7dbcce4cuda3std6ranges3__45__cpo4cendE,@object
	.size		_ZN34_INTERNAL_0dd6e025_4_k_cu_6c7dbcce4cuda3std6ranges3__45__cpo4cendE,(_ZN34_INTERNAL_0dd6e025_4_k_cu_6c7dbcce4cuda3std3__420unreachable_sentinelE - _ZN34_INTERNAL_0dd6e025_4_k_cu_6c7dbcce4cuda3std6ranges3__45__cpo4cendE)
_ZN34_INTERNAL_0dd6e025_4_k_cu_6c7dbcce4cuda3std6ranges3__45__cpo4cendE:
	.zero		1
	.type		_ZN34_INTERNAL_0dd6e025_4_k_cu_6c7dbcce4cuda3std3__420unreachable_sentinelE,@object
	.size		_ZN34_INTERNAL_0dd6e025_4_k_cu_6c7dbcce4cuda3std3__420unreachable_sentinelE,(_ZN34_INTERNAL_0dd6e025_4_k_cu_6c7dbcce4cuda3std6ranges3__45__cpo5ssizeE - _ZN34_INTERNAL_0dd6e025_4_k_cu_6c7dbcce4cuda3std3__420unreachable_sentinelE)
_ZN34_INTERNAL_0dd6e025_4_k_cu_6c7dbcce4cuda3std3__420unreachable_sentinelE:
	.zero		1
	.type		_ZN34_INTERNAL_0dd6e025_4_k_cu_6c7dbcce4cuda3std6ranges3__45__cpo5ssizeE,@object
	.size		_ZN34_INTERNAL_0dd6e025_4_k_cu_6c7dbcce4cuda3std6ranges3__45__cpo5ssizeE,(_ZN34_INTERNAL_0dd6e025_4_k_cu_6c7dbcce6thrust24THRUST_300001_SM_1000_NS3seqE - _ZN34_INTERNAL_0dd6e025_4_k_cu_6c7dbcce4cuda3std6ranges3__45__cpo5ssizeE)
_ZN34_INTERNAL_0dd6e025_4_k_cu_6c7dbcce4cuda3std6ranges3__45__cpo5ssizeE:
	.zero		1
	.type		_ZN34_INTERNAL_0dd6e025_4_k_cu_6c7dbcce6thrust24THRUST_300001_SM_1000_NS3seqE,@object
	.size		_ZN34_INTERNAL_0dd6e025_4_k_cu_6c7dbcce6thrust24THRUST_300001_SM_1000_NS3seqE,(_ZN34_INTERNAL_0dd6e025_4_k_cu_6c7dbcce4cuda3std3__48in_placeE - _ZN34_INTERNAL_0dd6e025_4_k_cu_6c7dbcce6thrust24THRUST_300001_SM_1000_NS3seqE)
_ZN34_INTERNAL_0dd6e025_4_k_cu_6c7dbcce6thrust24THRUST_300001_SM_1000_NS3seqE:
	.zero		1
	.type		_ZN34_INTERNAL_0dd6e025_4_k_cu_6c7dbcce4cuda3std3__48in_placeE,@object
	.size		_ZN34_INTERNAL_0dd6e025_4_k_cu_6c7dbcce4cuda3std3__48in_placeE,(_ZN34_INTERNAL_0dd6e025_4_k_cu_6c7dbcce4cuda3std6ranges3__45__cpo4sizeE - _ZN34_INTERNAL_0dd6e025_4_k_cu_6c7dbcce4cuda3std3__48in_placeE)
_ZN34_INTERNAL_0dd6e025_4_k_cu_6c7dbcce4cuda3std3__48in_placeE:
	.zero		1
	.type		_ZN34_INTERNAL_0dd6e025_4_k_cu_6c7dbcce4cuda3std6ranges3__45__cpo4sizeE,@object
	.size		_ZN34_INTERNAL_0dd6e025_4_k_cu_6c7dbcce4cuda3std6ranges3__45__cpo4sizeE,(_ZN34_INTERNAL_0dd6e025_4_k_cu_6c7dbcce6thrust24THRUST_300001_SM_1000_NS12placeholders2_3E - _ZN34_INTERNAL_0dd6e025_4_k_cu_6c7dbcce4cuda3std6ranges3__45__cpo4sizeE)
_ZN34_INTERNAL_0dd6e025_4_k_cu_6c7dbcce4cuda3std6ranges3__45__cpo4sizeE:
	.zero		1
	.type		_ZN34_INTERNAL_0dd6e025_4_k_cu_6c7dbcce6thrust24THRUST_300001_SM_1000_NS12placeholders2_3E,@object
	.size		_ZN34_INTERNAL_0dd6e025_4_k_cu_6c7dbcce6thrust24THRUST_300001_SM_1000_NS12placeholders2_3E,(_ZN34_INTERNAL_0dd6e025_4_k_cu_6c7dbcce4cuda3std3__45__cpo6cbeginE - _ZN34_INTERNAL_0dd6e025_4_k_cu_6c7dbcce6thrust24THRUST_300001_SM_1000_NS12placeholders2_3E)
_ZN34_INTERNAL_0dd6e025_4_k_cu_6c7dbcce6thrust24THRUST_300001_SM_1000_NS12placeholders2_3E:
	.zero		1
	.type		_ZN34_INTERNAL_0dd6e025_4_k_cu_6c7dbcce4cuda3std3__45__cpo6cbeginE,@object
	.size		_ZN34_INTERNAL_0dd6e025_4_k_cu_6c7dbcce4cuda3std3__45__cpo6cbeginE,(_ZN34_INTERNAL_0dd6e025_4_k_cu_6c7dbcce4cuda3std6ranges3__45__cpo6cbeginE - _ZN34_INTERNAL_0dd6e025_4_k_cu_6c7dbcce4cuda3std3__45__cpo6cbeginE)
_ZN34_INTERNAL_0dd6e025_4_k_cu_6c7dbcce4cuda3std3__45__cpo6cbeginE:
	.zero		1
	.type		_ZN34_INTERNAL_0dd6e025_4_k_cu_6c7dbcce4cuda3std6ranges3__45__cpo6cbeginE,@object
	.size		_ZN34_INTERNAL_0dd6e025_4_k_cu_6c7dbcce4cuda3std6ranges3__45__cpo6cbeginE,(_ZN34_INTERNAL_0dd6e025_4_k_cu_6c7dbcce6thrust24THRUST_300001_SM_1000_NS12placeholders2_7E - _ZN34_INTERNAL_0dd6e025_4_k_cu_6c7dbcce4cuda3std6ranges3__45__cpo6cbeginE)
_ZN34_INTERNAL_0dd6e025_4_k_cu_6c7dbcce4cuda3std6ranges3__45__cpo6cbeginE:
	.zero		1
	.type		_ZN34_INTERNAL_0dd6e025_4_k_cu_6c7dbcce6thrust24THRUST_300001_SM_1000_NS12placeholders2_7E,@object
	.size		_ZN34_INTERNAL_0dd6e025_4_k_cu_6c7dbcce6thrust24THRUST_300001_SM_1000_NS12placeholders2_7E,(_ZN34_INTERNAL_0dd6e025_4_k_cu_6c7dbcce4cuda3std3__45__cpo7crbeginE - _ZN34_INTERNAL_0dd6e025_4_k_cu_6c7dbcce6thrust24THRUST_300001_SM_1000_NS12placeholders2_7E)
_ZN34_INTERNAL_0dd6e025_4_k_cu_6c7dbcce6thrust24THRUST_300001_SM_1000_NS12placeholders2_7E:
	.zero		1
	.type		_ZN34_INTERNAL_0dd6e025_4_k_cu_6c7dbcce4cuda3std3__45__cpo7crbeginE,@object
	.size		_ZN34_INTERNAL_0dd6e025_4_k_cu_6c7dbcce4cuda3std3__45__cpo7crbeginE,(_ZN34_INTERNAL_0dd6e025_4_k_cu_6c7dbcce4cuda3std6ranges3__45__cpo4nextE - _ZN34_INTERNAL_0dd6e025_4_k_cu_6c7dbcce4cuda3std3__45__cpo7crbeginE)
_ZN34_INTERNAL_0dd6e025_4_k_cu_6c7dbcce4cuda3std3__45__cpo7crbeginE:
	.zero		1
	.type		_ZN34_INTERNAL_0dd6e025_4_k_cu_6c7dbcce4cuda3std6ranges3__45__cpo4nextE,@object
	.size		_ZN34_INTERNAL_0dd6e025_4_k_cu_6c7dbcce4cuda3std6ranges3__45__cpo4nextE,(_ZN34_INTERNAL_0dd6e025_4_k_cu_6c7dbcce4cuda3std6ranges3__45__cpo4swapE - _ZN34_INTERNAL_0dd6e025_4_k_cu_6c7dbcce4cuda3std6ranges3__45__cpo4nextE)
_ZN34_INTERNAL_0dd6e025_4_k_cu_6c7dbcce4cuda3std6ranges3__45__cpo4nextE:
	.zero		1
	.type		_ZN34_INTERNAL_0dd6e025_4_k_cu_6c7dbcce4cuda3std6ranges3__45__cpo4swapE,@object
	.size		_ZN34_INTERNAL_0dd6e025_4_k_cu_6c7dbcce4cuda3std6ranges3__45__cpo4swapE,(_ZN34_INTERNAL_0dd6e025_4_k_cu_6c7dbcce6thrust24THRUST_300001_SM_1000_NS8cuda_cub10par_nosyncE - _ZN34_INTERNAL_0dd6e025_4_k_cu_6c7dbcce4cuda3std6ranges3__45__cpo4swapE)
_ZN34_INTERNAL_0dd6e025_4_k_cu_6c7dbcce4cuda3std6ranges3__45__cpo4swapE:
	.zero		1
	.type		_ZN34_INTERNAL_0dd6e025_4_k_cu_6c7dbcce6thrust24THRUST_300001_SM_1000_NS8cuda_cub10par_nosyncE,@object
	.size		_ZN34_INTERNAL_0dd6e025_4_k_cu_6c7dbcce6thrust24THRUST_300001_SM_1000_NS8cuda_cub10par_nosyncE,(_ZN34_INTERNAL_0dd6e025_4_k_cu_6c7dbcce6thrust24THRUST_300001_SM_1000_NS12placeholders2_9E - _ZN34_INTERNAL_0dd6e025_4_k_cu_6c7dbcce6thrust24THRUST_300001_SM_1000_NS8cuda_cub10par_nosyncE)
_ZN34_INTERNAL_0dd6e025_4_k_cu_6c7dbcce6thrust24THRUST_300001_SM_1000_NS8cuda_cub10par_nosyncE:
	.zero		1
	.type		_ZN34_INTERNAL_0dd6e025_4_k_cu_6c7dbcce6thrust24THRUST_300001_SM_1000_NS12placeholders2_9E,@object
	.size		_ZN34_INTERNAL_0dd6e025_4_k_cu_6c7dbcce6thrust24THRUST_300001_SM_1000_NS12placeholders2_9E,(_ZN34_INTERNAL_0dd6e025_4_k_cu_6c7dbcce4cuda3std3__436_GLOBAL__N__0dd6e025_4_k_cu_6c7dbcce6ignoreE - _ZN34_INTERNAL_0dd6e025_4_k_cu_6c7dbcce6thrust24THRUST_300001_SM_1000_NS12placeholders2_9E)
_ZN34_INTERNAL_0dd6e025_4_k_cu_6c7dbcce6thrust24THRUST_300001_SM_1000_NS12placeholders2_9E:
	.zero		1
	.type		_ZN34_INTERNAL_0dd6e025_4_k_cu_6c7dbcce4cuda3std3__436_GLOBAL__N__0dd6e025_4_k_cu_6c7dbcce6ignoreE,@object
	.size		_ZN34_INTERNAL_0dd6e025_4_k_cu_6c7dbcce4cuda3std3__436_GLOBAL__N__0dd6e025_4_k_cu_6c7dbcce6ignoreE,(_ZN34_INTERNAL_0dd6e025_4_k_cu_6c7dbcce4cuda3std6ranges3__45__cpo4dataE - _ZN34_INTERNAL_0dd6e025_4_k_cu_6c7dbcce4cuda3std3__436_GLOBAL__N__0dd6e025_4_k_cu_6c7dbcce6ignoreE)
_ZN34_INTERNAL_0dd6e025_4_k_cu_6c7dbcce4cuda3std3__436_GLOBAL__N__0dd6e025_4_k_cu_6c7dbcce6ignoreE:
	.zero		1
	.type		_ZN34_INTERNAL_0dd6e025_4_k_cu_6c7dbcce4cuda3std6ranges3__45__cpo4dataE,@object
	.size		_ZN34_INTERNAL_0dd6e025_4_k_cu_6c7dbcce4cuda3std6ranges3__45__cpo4dataE,(_ZN34_INTERNAL_0dd6e025_4_k_cu_6c7dbcce6thrust24THRUST_300001_SM_1000_NS12placeholders2_1E - _ZN34_INTERNAL_0dd6e025_4_k_cu_6c7dbcce4cuda3std6ranges3__45__cpo4dataE)
_ZN34_INTERNAL_0dd6e025_4_k_cu_6c7dbcce4cuda3std6ranges3__45__cpo4dataE:
	.zero		1
	.type		_ZN34_INTERNAL_0dd6e025_4_k_cu_6c7dbcce6thrust24THRUST_300001_SM_1000_NS12placeholders2_1E,@object
	.size		_ZN34_INTERNAL_0dd6e025_4_k_cu_6c7dbcce6thrust24THRUST_300001_SM_1000_NS12placeholders2_1E,(_ZN34_INTERNAL_0dd6e025_4_k_cu_6c7dbcce4cuda3std3__45__cpo5beginE - _ZN34_INTERNAL_0dd6e025_4_k_cu_6c7dbcce6thrust24THRUST_300001_SM_1000_NS12placeholders2_1E)
_ZN34_INTERNAL_0dd6e025_4_k_cu_6c7dbcce6thrust24THRUST_300001_SM_1000_NS12placeholders2_1E:
	.zero		1
	.type		_ZN34_INTERNAL_0dd6e025_4_k_cu_6c7dbcce4cuda3std3__45__cpo5beginE,@object
	.size		_ZN34_INTERNAL_0dd6e025_4_k_cu_6c7dbcce4cuda3std3__45__cpo5beginE,(_ZN34_INTERNAL_0dd6e025_4_k_cu_6c7dbcce4cuda3std6ranges3__45__cpo5beginE - _ZN34_INTERNAL_0dd6e025_4_k_cu_6c7dbcce4cuda3std3__45__cpo5beginE)
_ZN34_INTERNAL_0dd6e025_4_k_cu_6c7dbcce4cuda3std3__45__cpo5beginE:
	.zero		1
	.type		_ZN34_INTERNAL_0dd6e025_4_k_cu_6c7dbcce4cuda3std6ranges3__45__cpo5beginE,@object
	.size		_ZN34_INTERNAL_0dd6e025_4_k_cu_6c7dbcce4cuda3std6ranges3__45__cpo5beginE,(_ZN34_INTERNAL_0dd6e025_4_k_cu_6c7dbcce6thrust24THRUST_300001_SM_1000_NS12placeholders2_5E - _ZN34_INTERNAL_0dd6e025_4_k_cu_6c7dbcce4cuda3std6ranges3__45__cpo5beginE)
_ZN34_INTERNAL_0dd6e025_4_k_cu_6c7dbcce4cuda3std6ranges3__45__cpo5beginE:
	.zero		1
	.type		_ZN34_INTERNAL_0dd6e025_4_k_cu_6c7dbcce6thrust24THRUST_300001_SM_1000_NS12placeholders2_5E,@object
	.size		_ZN34_INTERNAL_0dd6e025_4_k_cu_6c7dbcce6thrust24THRUST_300001_SM_1000_NS12placeholders2_5E,(_ZN34_INTERNAL_0dd6e025_4_k_cu_6c7dbcce4cuda3std3__45__cpo6rbeginE - _ZN34_INTERNAL_0dd6e025_4_k_cu_6c7dbcce6thrust24THRUST_300001_SM_1000_NS12placeholders2_5E)
_ZN34_INTERNAL_0dd6e025_4_k_cu_6c7dbcce6thrust24THRUST_300001_SM_1000_NS12placeholders2_5E:
	.zero		1
	.type		_ZN34_INTERNAL_0dd6e025_4_k_cu_6c7dbcce4cuda3std3__45__cpo6rbeginE,@object
	.size		_ZN34_INTERNAL_0dd6e025_4_k_cu_6c7dbcce4cuda3std3__45__cpo6rbeginE,(_ZN34_INTERNAL_0dd6e025_4_k_cu_6c7dbcce4cuda3std6ranges3__45__cpo7advanceE - _ZN34_INTERNAL_0dd6e025_4_k_cu_6c7dbcce4cuda3std3__45__cpo6rbeginE)
_ZN34_INTERNAL_0dd6e025_4_k_cu_6c7dbcce4cuda3std3__45__cpo6rbeginE:
	.zero		1
	.type		_ZN34_INTERNAL_0dd6e025_4_k_cu_6c7dbcce4cuda3std6ranges3__45__cpo7advanceE,@object
	.size		_ZN34_INTERNAL_0dd6e025_4_k_cu_6c7dbcce4cuda3std6ranges3__45__cpo7advanceE,(_ZN34_INTERNAL_0dd6e025_4_k_cu_6c7dbcce4cuda3std3__47nulloptE - _ZN34_INTERNAL_0dd6e025_4_k_cu_6c7dbcce4cuda3std6ranges3__45__cpo7advanceE)
_ZN34_INTERNAL_0dd6e025_4_k_cu_6c7dbcce4cuda3std6ranges3__45__cpo7advanceE:
	.zero		1
	.type		_ZN34_INTERNAL_0dd6e025_4_k_cu_6c7dbcce4cuda3std3__47nulloptE,@object
	.size		_ZN34_INTERNAL_0dd6e025_4_k_cu_6c7dbcce4cuda3std3__47nulloptE,(_ZN34_INTERNAL_0dd6e025_4_k_cu_6c7dbcce4cuda3std6ranges3__45__cpo8distanceE - _ZN34_INTERNAL_0dd6e025_4_k_cu_6c7dbcce4cuda3std3__47nulloptE)
_ZN34_INTERNAL_0dd6e025_4_k_cu_6c7dbcce4cuda3std3__47nulloptE:
	.zero		1
	.type		_ZN34_INTERNAL_0dd6e025_4_k_cu_6c7dbcce4cuda3std6ranges3__45__cpo8distanceE,@object
	.size		_ZN34_INTERNAL_0dd6e025_4_k_cu_6c7dbcce4cuda3std6ranges3__45__cpo8distanceE,(.L_29 - _ZN34_INTERNAL_0dd6e025_4_k_cu_6c7dbcce4cuda3std6ranges3__45__cpo8distanceE)
_ZN34_INTERNAL_0dd6e025_4_k_cu_6c7dbcce4cuda3std6ranges3__45__cpo8distanceE:
	.zero		1
.L_29:


//--------------------- .nv.constant0._ZN3cub18CUB_300001_SM_10006detail11EmptyKernelIvEEvv --------------------------
	.section	.nv.constant0._ZN3cub18CUB_300001_SM_10006detail11EmptyKernelIvEEvv,"a",@progbits
	.sectionflags	@""
	.align	4
.nv.constant0._ZN3cub18CUB_300001_SM_10006detail11EmptyKernelIvEEvv:
	.zero		896


//--------------------- .nv.constant0._Z10copysubmatPdii --------------------------
	.section	.nv.constant0._Z10copysubmatPdii,"a",@progbits
	.sectionflags	@""
	.align	4
.nv.constant0._Z10copysubmatPdii:
	.zero		912


//--------------------- .nv.constant0._Z9submatrixPdiPi --------------------------
	.section	.nv.constant0._Z9submatrixPdiPi,"a",@progbits
	.sectionflags	@""
	.align	4
.nv.constant0._Z9submatrixPdiPi:
	.zero		920


//--------------------- SYMBOLS --------------------------

	.type		.nv.reservedSmem.offset0,@object
	.size		.nv.reservedSmem.offset0,0x4
	.type		malloc,@function
